def matmul_kernel(
    a_ptr,
    b_ptr,
    c_ptr,
    M,
    N,
    K,
    stride_am,
    stride_ak,
    stride_bk,
    stride_bn,
    stride_cm,
    stride_cn,
    BLOCK_M: tl.constexpr,
    BLOCK_N: tl.constexpr,
    BLOCK_K: tl.constexpr,
    GROUP_M: tl.constexpr,
):
    pid = tl.program_id(axis=0)
    num_pid_m = tl.cdiv(M, BLOCK_M)
    num_pid_n = tl.cdiv(N, BLOCK_N)
    num_pid_in_group = GROUP_M * num_pid_n
    group_id = pid // num_pid_in_group
    first_pid_m = group_id * GROUP_M
    group_size_m = min(num_pid_m - first_pid_m, GROUP_M)
    pid_m = first_pid_m + ((pid % num_pid_in_group) % group_size_m)
    pid_n = (pid % num_pid_in_group) // group_size_m

    offs_am = (pid_m * BLOCK_M + tl.arange(0, BLOCK_M)) % M
    offs_bn = (pid_n * BLOCK_N + tl.arange(0, BLOCK_N)) % N
    offs_k = tl.arange(0, BLOCK_K)
    a_ptrs = a_ptr + offs_am[:, None] * stride_am + offs_k[None, :] * stride_ak
    b_ptrs = b_ptr + offs_k[:, None] * stride_bk + offs_bn[None, :] * stride_bn

    acc = tl.zeros((BLOCK_M, BLOCK_N), dtype=tl.float32)
    for kk in range(0, tl.cdiv(K, BLOCK_K)):
        a = tl.load(a_ptrs, mask=offs_k[None, :] < K - kk * BLOCK_K, other=0.0)
        b = tl.load(b_ptrs, mask=offs_k[:, None] < K - kk * BLOCK_K, other=0.0)
        acc = tl.dot(a, b, acc)
        a_ptrs += BLOCK_K * stride_ak
        b_ptrs += BLOCK_K * stride_bk

    c = acc.to(c_ptr.dtype.element_ty)
    offs_cm = pid_m * BLOCK_M + tl.arange(0, BLOCK_M)
    offs_cn = pid_n * BLOCK_N + tl.arange(0, BLOCK_N)
    c_ptrs = c_ptr + offs_cm[:, None] * stride_cm + offs_cn[None, :] * stride_cn
    mask = (offs_cm[:, None] < M) & (offs_cn[None, :] < N)
    tl.store(c_ptrs, c, mask=mask)

# config = {"BLOCK_K": 64, "BLOCK_M": 256, "BLOCK_N": 64, "GROUP_M": 8, "arch": "sm_90", "dtype": "fp8e4m3", "num_ctas": 1, "num_stages": 2, "num_warps": 8}
# arch = sm_90


// ===== COMPILED SASS (sm_90a) =====

	.target	sm_90a

	.elftype	@"ET_EXEC"


//--------------------- .note.nv.tkinfo           --------------------------
	.section	.note.nv.tkinfo,"",@"SHT_NOTE"
	.sectionflags	@"SHF_NOTE_NV_TKINFO"
	.tkinfo
        /*0018*/ 	.word	0x00000002
        /*0030*/ 	.string	""
        /*0030*/ 	.string	"ptxas"
        /*0030*/ 	.string	"Cuda compilation tools, release 13.0, V13.0.88"
        /*0030*/ 	.string	"Build cuda_13.0.r13.0/compiler.36424714_0"
        /*0030*/ 	.string	"-v  -suppress-debug-info  -lineinfo  -arch sm_90a "



//--------------------- .note.nv.cuinfo           --------------------------
	.section	.note.nv.cuinfo,"",@"SHT_NOTE"
	.sectionflags	@"SHF_NOTE_NV_CUINFO"
        /*0018*/ 	.short	0x0002
        /*001a*/ 	.short	0x005a
        /*001c*/ 	.short	0x0082
	.zero		2


//--------------------- .nv.info                  --------------------------
	.section	.nv.info,"",@"SHT_CUDA_INFO"
	.align	4


	//----- nvinfo : EIATTR_REGCOUNT
	.align		4
        /*0000*/ 	.byte	0x04, 0x2f
        /*0002*/ 	.short	(.L_1 - .L_0)
	.align		4
.L_0:
        /*0004*/ 	.word	index@(matmul_kernel)
        /*0008*/ 	.word	0x000000d7


	//----- nvinfo : EIATTR_FRAME_SIZE
	.align		4
.L_1:
        /*000c*/ 	.byte	0x04, 0x11
        /*000e*/ 	.short	(.L_3 - .L_2)
	.align		4
.L_2:
        /*0010*/ 	.word	index@(matmul_kernel)
        /*0014*/ 	.word	0x00000000


	//----- nvinfo : EIATTR_MIN_STACK_SIZE
	.align		4
.L_3:
        /*0018*/ 	.byte	0x04, 0x12
        /*001a*/ 	.short	(.L_5 - .L_4)
	.align		4
.L_4:
        /*001c*/ 	.word	index@(matmul_kernel)
        /*0020*/ 	.word	0x00000000
.L_5:


//--------------------- .nv.compat                --------------------------
	.section	.nv.compat,"",@"SHT_CUDA_COMPAT_INFO"
	.align	4
        /*0000*/ 	.byte	0x02, 0x09, 0x01, 0x00, 0x02, 0x02, 0x04, 0x00, 0x02, 0x05, 0x05, 0x00, 0x03, 0x07, 0x01, 0x01
        /*0010*/ 	.byte	0x02, 0x03, 0x00, 0x00, 0x02, 0x06, 0x01, 0x00, 0x04, 0x0b, 0x08, 0x00, 0x00, 0x00, 0x00, 0x00
        /*0020*/ 	.byte	0x00, 0x00, 0x00, 0x00


//--------------------- .nv.info.matmul_kernel    --------------------------
	.section	.nv.info.matmul_kernel,"",@"SHT_CUDA_INFO"
	.sectionflags	@""
	.align	4


	//----- nvinfo : EIATTR_CUDA_API_VERSION
	.align		4
        /*0000*/ 	.byte	0x04, 0x37
        /*0002*/ 	.short	(.L_7 - .L_6)
.L_6:
        /*0004*/ 	.word	0x00000082


	//----- nvinfo : EIATTR_KPARAM_INFO
	.align		4
.L_7:
        /*0008*/ 	.byte	0x04, 0x17
        /*000a*/ 	.short	(.L_9 - .L_8)
.L_8:
        /*000c*/ 	.word	0x00000000
        /*0010*/ 	.short	0x000d
        /*0012*/ 	.short	0x0048
        /*0014*/ 	.byte	0x00, 0xf4, 0x21, 0x00


	//----- nvinfo : EIATTR_KPARAM_INFO
	.align		4
.L_9:
        /*0018*/ 	.byte	0x04, 0x17
        /*001a*/ 	.short	(.L_11 - .L_10)
.L_10:
        /*001c*/ 	.word	0x00000000
        /*0020*/ 	.short	0x000c
        /*0022*/ 	.short	0x0040
        /*0024*/ 	.byte	0x00, 0xf4, 0x21, 0x00


	//----- nvinfo : EIATTR_KPARAM_INFO
	.align		4
.L_11:
        /*0028*/ 	.byte	0x04, 0x17
        /*002a*/ 	.short	(.L_13 - .L_12)
.L_12:
        /*002c*/ 	.word	0x00000000
        /*0030*/ 	.short	0x000b
        /*0032*/ 	.short	0x0038
        /*0034*/ 	.byte	0x00, 0xf0, 0x11, 0x00


	//----- nvinfo : EIATTR_KPARAM_INFO
	.align		4
.L_13:
        /*0038*/ 	.byte	0x04, 0x17
        /*003a*/ 	.short	(.L_15 - .L_14)
.L_14:
        /*003c*/ 	.word	0x00000000
        /*0040*/ 	.short	0x000a
        /*0042*/ 	.short	0x0034
        /*0044*/ 	.byte	0x00, 0xf0, 0x11, 0x00


	//----- nvinfo : EIATTR_KPARAM_INFO
	.align		4
.L_15:
        /*0048*/ 	.byte	0x04, 0x17
        /*004a*/ 	.short	(.L_17 - .L_16)
.L_16:
        /*004c*/ 	.word	0x00000000
        /*0050*/ 	.short	0x0009
        /*0052*/ 	.short	0x0030
        /*0054*/ 	.byte	0x00, 0xf0, 0x11, 0x00


	//----- nvinfo : EIATTR_KPARAM_INFO
	.align		4
.L_17:
        /*0058*/ 	.byte	0x04, 0x17
        /*005a*/ 	.short	(.L_19 - .L_18)
.L_18:
        /*005c*/ 	.word	0x00000000
        /*0060*/ 	.short	0x0008
        /*0062*/ 	.short	0x002c
        /*0064*/ 	.byte	0x00, 0xf0, 0x11, 0x00


	//----- nvinfo : EIATTR_KPARAM_INFO
	.align		4
.L_19:
        /*0068*/ 	.byte	0x04, 0x17
        /*006a*/ 	.short	(.L_21 - .L_20)
.L_20:
        /*006c*/ 	.word	0x00000000
        /*0070*/ 	.short	0x0007
        /*0072*/ 	.short	0x0028
        /*0074*/ 	.byte	0x00, 0xf0, 0x11, 0x00


	//----- nvinfo : EIATTR_KPARAM_INFO
	.align		4
.L_21:
        /*0078*/ 	.byte	0x04, 0x17
        /*007a*/ 	.short	(.L_23 - .L_22)
.L_22:
        /*007c*/ 	.word	0x00000000
        /*0080*/ 	.short	0x0006
        /*0082*/ 	.short	0x0024
        /*0084*/ 	.byte	0x00, 0xf0, 0x11, 0x00


	//----- nvinfo : EIATTR_KPARAM_INFO
	.align		4
.L_23:
        /*0088*/ 	.byte	0x04, 0x17
        /*008a*/ 	.short	(.L_25 - .L_24)
.L_24:
        /*008c*/ 	.word	0x00000000
        /*0090*/ 	.short	0x0005
        /*0092*/ 	.short	0x0020
        /*0094*/ 	.byte	0x00, 0xf0, 0x11, 0x00


	//----- nvinfo : EIATTR_KPARAM_INFO
	.align		4
.L_25:
        /*0098*/ 	.byte	0x04, 0x17
        /*009a*/ 	.short	(.L_27 - .L_26)
.L_26:
        /*009c*/ 	.word	0x00000000
        /*00a0*/ 	.short	0x0004
        /*00a2*/ 	.short	0x001c
        /*00a4*/ 	.byte	0x00, 0xf0, 0x11, 0x00


	//----- nvinfo : EIATTR_KPARAM_INFO
	.align		4
.L_27:
        /*00a8*/ 	.byte	0x04, 0x17
        /*00aa*/ 	.short	(.L_29 - .L_28)
.L_28:
        /*00ac*/ 	.word	0x00000000
        /*00b0*/ 	.short	0x0003
        /*00b2*/ 	.short	0x0018
        /*00b4*/ 	.byte	0x00, 0xf0, 0x11, 0x00


	//----- nvinfo : EIATTR_KPARAM_INFO
	.align		4
.L_29:
        /*00b8*/ 	.byte	0x04, 0x17
        /*00ba*/ 	.short	(.L_31 - .L_30)
.L_30:
        /*00bc*/ 	.word	0x00000000
        /*00c0*/ 	.short	0x0002
        /*00c2*/ 	.short	0x0010
        /*00c4*/ 	.byte	0x00, 0xf4, 0x21, 0x00


	//----- nvinfo : EIATTR_KPARAM_INFO
	.align		4
.L_31:
        /*00c8*/ 	.byte	0x04, 0x17
        /*00ca*/ 	.short	(.L_33 - .L_32)
.L_32:
        /*00cc*/ 	.word	0x00000000
        /*00d0*/ 	.short	0x0001
        /*00d2*/ 	.short	0x0008
        /*00d4*/ 	.byte	0x00, 0xf4, 0x21, 0x00


	//----- nvinfo : EIATTR_KPARAM_INFO
	.align		4
.L_33:
        /*00d8*/ 	.byte	0x04, 0x17
        /*00da*/ 	.short	(.L_35 - .L_34)
.L_34:
        /*00dc*/ 	.word	0x00000000
        /*00e0*/ 	.short	0x0000
        /*00e2*/ 	.short	0x0000
        /*00e4*/ 	.byte	0x00, 0xf4, 0x21, 0x00


	//----- nvinfo : EIATTR_SPARSE_MMA_MASK
	.align		4
.L_35:
        /*00e8*/ 	.byte	0x03, 0x50
        /*00ea*/ 	.short	0x0000


	//----- nvinfo : EIATTR_MAXREG_COUNT
	.align		4
        /*00ec*/ 	.byte	0x03, 0x1b
        /*00ee*/ 	.short	0x00ff


	//----- nvinfo : EIATTR_NUM_BARRIERS
	.align		4
        /*00f0*/ 	.byte	0x02, 0x4c
        /*00f2*/ 	.byte	0x01
	.zero		1


	//----- nvinfo : EIATTR_MERCURY_ISA_VERSION
	.align		4
        /*00f4*/ 	.byte	0x03, 0x5f
        /*00f6*/ 	.short	0x0101


	//----- nvinfo : EIATTR_EXIT_INSTR_OFFSETS
	.align		4
        /*00f8*/ 	.byte	0x04, 0x1c
        /*00fa*/ 	.short	(.L_37 - .L_36)


	//   ....[0]....
.L_36:
        /*00fc*/ 	.word	0x000067d0


	//   ....[1]....
        /*0100*/ 	.word	0x000067f0


	//----- nvinfo : EIATTR_REQNTID
	.align		4
.L_37:
        /*0104*/ 	.byte	0x04, 0x10
        /*0106*/ 	.short	(.L_39 - .L_38)
.L_38:
        /*0108*/ 	.word	0x00000100
        /*010c*/ 	.word	0x00000001
        /*0110*/ 	.word	0x00000001


	//----- nvinfo : EIATTR_CBANK_PARAM_SIZE
	.align		4
.L_39:
        /*0114*/ 	.byte	0x03, 0x19
        /*0116*/ 	.short	0x0050


	//----- nvinfo : EIATTR_PARAM_CBANK
	.align		4
        /*0118*/ 	.byte	0x04, 0x0a
        /*011a*/ 	.short	(.L_41 - .L_40)
	.align		4
.L_40:
        /*011c*/ 	.word	index@(.nv.constant0.matmul_kernel)
        /*0120*/ 	.short	0x0210
        /*0122*/ 	.short	0x0050


	//----- nvinfo : EIATTR_SW_WAR
	.align		4
.L_41:
        /*0124*/ 	.byte	0x04, 0x36
        /*0126*/ 	.short	(.L_43 - .L_42)
.L_42:
        /*0128*/ 	.word	0x00000008
.L_43:


//--------------------- .nv.callgraph             --------------------------
	.section	.nv.callgraph,"",@"SHT_CUDA_CALLGRAPH"
	.align	4
	.sectionentsize	8
	.align		4
        /*0000*/ 	.word	0x00000000
	.align		4
        /*0004*/ 	.word	0xffffffff
	.align		4
        /*0008*/ 	.word	0x00000000
	.align		4
        /*000c*/ 	.word	0xfffffffe
	.align		4
        /*0010*/ 	.word	0x00000000
	.align		4
        /*0014*/ 	.word	0xfffffffd
	.align		4
        /*0018*/ 	.word	0x00000000
	.align		4
        /*001c*/ 	.word	0xfffffffc


//--------------------- .text.matmul_kernel       --------------------------
	.section	.text.matmul_kernel,"ax",@progbits
	.align	128
        .global         matmul_kernel
        .type           matmul_kernel,@function
        .size           matmul_kernel,(.L_x_4 - matmul_kernel)
        .other          matmul_kernel,@"STO_CUDA_ENTRY STV_DEFAULT"
matmul_kernel:
.text.matmul_kernel:
[----:B------:R-:W-:Y:S08]  /*0000*/  LDC R1, c[0x0][0x28] ;  /* 0x00000a00ff017b82 */ /* 0x000ff00000000800 */
[----:B------:R-:W0:Y:S01]  /*0010*/  LDC.64 R26, c[0x0][0x228] ;  /* 0x00008a00ff1a7b82 */ /* 0x000e220000000a00 */
[----:B------:R-:W1:Y:S01]  /*0020*/  S2R R5, SR_CTAID.X ;  /* 0x0000000000057919 */ /* 0x000e620000002500 */
[----:B------:R-:W-:Y:S01]  /*0030*/  ULDC UR5, c[0x0][0x230] ;  /* 0x00008c0000057ab9 */ /* 0x000fe20000000800 */
[----:B------:R-:W-:Y:S01]  /*0040*/  UMOV UR4, 0x400 ;  /* 0x0000040000047882 */ /* 0x000fe20000000000 */
[----:B------:R-:W-:Y:S01]  /*0050*/  IMAD.U32 R102, RZ, RZ, UR5 ;  /* 0x00000005ff667e24 */ /* 0x000fe2000f8e00ff */
[----:B------:R-:W-:-:S03]  /*0060*/  ULDC.64 UR14, c[0x0][0x208] ;  /* 0x00008200000e7ab9 */ /* 0x000fc60000000a00 */
[----:B------:R-:W2:Y:S08]  /*0070*/  LDC R129, c[0x0][0x230] ;  /* 0x00008c00ff817b82 */ /* 0x000eb00000000800 */
[----:B------:R-:W3:Y:S01]  /*0080*/  S2UR UR12, SR_CgaCtaId ;  /* 0x00000000000c79c3 */ /* 0x000ee20000008800 */
[----:B0-----:R-:W-:-:S05]  /*0090*/  VIADD R0, R27, 0x3f ;  /* 0x0000003f1b007836 */ /* 0x001fca0000000000 */
[----:B------:R-:W-:Y:S01]  /*00a0*/  SHF.R.S32.HI R3, RZ, 0x1f, R0 ;  /* 0x0000001fff037819 */ /* 0x000fe20000011400 */
[----:B--2---:R-:W-:-:S03]  /*00b0*/  VIADD R129, R129, 0x3f ;  /* 0x0000003f81817836 */ /* 0x004fc60000000000 */
[----:B------:R-:W-:Y:S02]  /*00c0*/  LEA.HI R3, R3, R0, RZ, 0x6 ;  /* 0x0000000003037211 */ /* 0x000fe400078f30ff */
[----:B-1----:R-:W-:Y:S02]  /*00d0*/  IABS R8, R5 ;  /* 0x0000000500087213 */ /* 0x002fe40000000000 */
[----:B------:R-:W-:Y:S01]  /*00e0*/  SHF.R.S32.HI R3, RZ, 0x6, R3 ;  /* 0x00000006ff037819 */ /* 0x000fe20000011403 */
[----:B---3--:R-:W-:-:S04]  /*00f0*/  ULEA UR12, UR12, UR4, 0x18 ;  /* 0x000000040c0c7291 */ /* 0x008fc8000f8ec03f */
[----:B------:R-:W-:-:S05]  /*0100*/  IMAD.SHL.U32 R4, R3, 0x8, RZ ;  /* 0x0000000803047824 */ /* 0x000fca00078e00ff */
[-C--:B------:R-:W-:Y:S02]  /*0110*/  IABS R7, R4.reuse ;  /* 0x0000000400077213 */ /* 0x080fe40000000000 */
[----:B------:R-:W-:Y:S02]  /*0120*/  IABS R10, R4 ;  /* 0x00000004000a7213 */ /* 0x000fe40000000000 */
[----:B------:R-:W0:Y:S08]  /*0130*/  I2F.RP R0, R7 ;  /* 0x0000000700007306 */ /* 0x000e300000209400 */
[----:B0-----:R-:W0:Y:S02]  /*0140*/  MUFU.RCP R0, R0 ;  /* 0x0000000000007308 */ /* 0x001e240000001000 */
[----:B0-----:R-:W-:-:S02]  /*0150*/  VIADD R2, R0, 0xffffffe ;  /* 0x0ffffffe00027836 */ /* 0x001fc40000000000 */
[----:B------:R-:W-:-:S04]  /*0160*/  IMAD.MOV R0, RZ, RZ, -R10 ;  /* 0x000000ffff007224 */ /* 0x000fc800078e0a0a */
[----:B------:R0:W1:Y:S02]  /*0170*/  F2I.FTZ.U32.TRUNC.NTZ R3, R2 ;  /* 0x0000000200037305 */ /* 0x000064000021f000 */
[----:B0-----:R-:W-:Y:S02]  /*0180*/  IMAD.MOV.U32 R2, RZ, RZ, RZ ;  /* 0x000000ffff027224 */ /* 0x001fe400078e00ff */
[----:B-1----:R-:W-:-:S04]  /*0190*/  IMAD.MOV R6, RZ, RZ, -R3 ;  /* 0x000000ffff067224 */ /* 0x002fc800078e0a03 */
[----:B------:R-:W-:Y:S02]  /*01a0*/  IMAD R9, R6, R7, RZ ;  /* 0x0000000706097224 */ /* 0x000fe400078e02ff */
[----:B------:R-:W-:Y:S02]  /*01b0*/  IMAD.MOV.U32 R6, RZ, RZ, R8 ;  /* 0x000000ffff067224 */ /* 0x000fe400078e0008 */
[----:B------:R-:W-:-:S06]  /*01c0*/  IMAD.HI.U32 R3, R3, R9, R2 ;  /* 0x0000000903037227 */ /* 0x000fcc00078e0002 */
[----:B------:R-:W-:-:S04]  /*01d0*/  IMAD.HI.U32 R3, R3, R6, RZ ;  /* 0x0000000603037227 */ /* 0x000fc800078e00ff */
[----:B------:R-:W-:-:S05]  /*01e0*/  IMAD R0, R3, R0, R6 ;  /* 0x0000000003007224 */ /* 0x000fca00078e0206 */
[----:B------:R-:W-:-:S13]  /*01f0*/  ISETP.GT.U32.AND P1, PT, R7, R0, PT ;  /* 0x000000000700720c */ /* 0x000fda0003f24070 */
[----:B------:R-:W-:Y:S02]  /*0200*/  @!P1 IMAD.IADD R0, R0, 0x1, -R7 ;  /* 0x0000000100009824 */ /* 0x000fe400078e0a07 */
[----:B------:R-:W-:Y:S01]  /*0210*/  @!P1 VIADD R3, R3, 0x1 ;  /* 0x0000000103039836 */ /* 0x000fe20000000000 */
[----:B------:R-:W-:Y:S02]  /*0220*/  ISETP.NE.AND P1, PT, R4, RZ, PT ;  /* 0x000000ff0400720c */ /* 0x000fe40003f25270 */
[----:B------:R-:W-:Y:S02]  /*0230*/  ISETP.GE.U32.AND P0, PT, R0, R7, PT ;  /* 0x000000070000720c */ /* 0x000fe40003f06070 */
[----:B------:R-:W-:-:S04]  /*0240*/  LOP3.LUT R0, R5, R4, RZ, 0x3c, !PT ;  /* 0x0000000405007212 */ /* 0x000fc800078e3cff */
[----:B------:R-:W-:Y:S01]  /*0250*/  ISETP.GE.AND P2, PT, R0, RZ, PT ;  /* 0x000000ff0000720c */ /* 0x000fe20003f46270 */
[----:B------:R-:W-:-:S06]  /*0260*/  VIADD R0, R26, 0xff ;  /* 0x000000ff1a007836 */ /* 0x000fcc0000000000 */
[----:B------:R-:W-:-:S04]  /*0270*/  @P0 VIADD R3, R3, 0x1 ;  /* 0x0000000103030836 */ /* 0x000fc80000000000 */
[----:B------:R-:W-:Y:S01]  /*0280*/  IMAD.MOV.U32 R2, RZ, RZ, R3 ;  /* 0x000000ffff027224 */ /* 0x000fe200078e0003 */
[----:B------:R-:W-:-:S03]  /*0290*/  SHF.R.S32.HI R3, RZ, 0x1f, R0 ;  /* 0x0000001fff037819 */ /* 0x000fc60000011400 */
[----:B------:R-:W-:Y:S01]  /*02a0*/  @!P2 IMAD.MOV R2, RZ, RZ, -R2 ;  /* 0x000000ffff02a224 */ /* 0x000fe200078e0a02 */
[----:B------:R-:W-:Y:S02]  /*02b0*/  @!P1 LOP3.LUT R2, RZ, R4, RZ, 0x33, !PT ;  /* 0x00000004ff029212 */ /* 0x000fe400078e33ff */
[----:B------:R-:W-:-:S03]  /*02c0*/  LEA.HI R3, R3, R0, RZ, 0x8 ;  /* 0x0000000003037211 */ /* 0x000fc600078f40ff */
[----:B------:R-:W-:Y:S02]  /*02d0*/  IMAD.SHL.U32 R6, R2, 0x8, RZ ;  /* 0x0000000802067824 */ /* 0x000fe400078e00ff */
[----:B------:R-:W-:-:S03]  /*02e0*/  IMAD.MOV R2, RZ, RZ, -R2 ;  /* 0x000000ffff027224 */ /* 0x000fc600078e0a02 */
[----:B------:R-:W-:Y:S01]  /*02f0*/  LEA.HI.SX32 R3, R3, -R6, 0x18 ;  /* 0x8000000603037211 */ /* 0x000fe200078fc2ff */
[----:B------:R-:W-:-:S03]  /*0300*/  IMAD R11, R4, R2, R5 ;  /* 0x00000002040b7224 */ /* 0x000fc600078e0205 */
[----:B------:R-:W-:-:S04]  /*0310*/  VIMNMX R8, R3, 0x8, PT ;  /* 0x0000000803087848 */ /* 0x000fc80003fe0100 */
[-C--:B------:R-:W-:Y:S02]  /*0320*/  IABS R7, R8.reuse ;  /* 0x0000000800077213 */ /* 0x080fe40000000000 */
[----:B------:R-:W-:Y:S02]  /*0330*/  IABS R4, R8 ;  /* 0x0000000800047213 */ /* 0x000fe40000000000 */
[----:B------:R-:W0:Y:S08]  /*0340*/  I2F.RP R0, R7 ;  /* 0x0000000700007306 */ /* 0x000e300000209400 */
[----:B0-----:R-:W0:Y:S02]  /*0350*/  MUFU.RCP R0, R0 ;  /* 0x0000000000007308 */ /* 0x001e240000001000 */
[----:B0-----:R-:W-:-:S02]  /*0360*/  VIADD R3, R0, 0xffffffe ;  /* 0x0ffffffe00037836 */ /* 0x001fc40000000000 */
[----:B------:R-:W-:-:S04]  /*0370*/  IMAD.MOV R0, RZ, RZ, -R4 ;  /* 0x000000ffff007224 */ /* 0x000fc800078e0a04 */
[----:B------:R-:W0:Y:S02]  /*0380*/  F2I.FTZ.U32.TRUNC.NTZ R3, R3 ;  /* 0x0000000300037305 */ /* 0x000e24000021f000 */
[----:B0-----:R-:W-:-:S04]  /*0390*/  IMAD.MOV R9, RZ, RZ, -R3 ;  /* 0x000000ffff097224 */ /* 0x001fc800078e0a03 */
[----:B------:R-:W-:Y:S01]  /*03a0*/  IMAD.MOV.U32 R2, RZ, RZ, R9 ;  /* 0x000000ffff027224 */ /* 0x000fe200078e0009 */
[----:B------:R-:W-:-:S03]  /*03b0*/  IABS R9, R11 ;  /* 0x0000000b00097213 */ /* 0x000fc60000000000 */
[----:B------:R-:W-:Y:S02]  /*03c0*/  IMAD R5, R2, R7, RZ ;  /* 0x0000000702057224 */ /* 0x000fe400078e02ff */
[----:B------:R-:W-:-:S04]  /*03d0*/  IMAD.MOV.U32 R2, RZ, RZ, RZ ;  /* 0x000000ffff027224 */ /* 0x000fc800078e00ff */
        /* <DEDUP_REMOVED lines=9> */
[----:B------:R-:W-:Y:S02]  /*0470*/  ISETP.GE.AND P2, PT, R0, RZ, PT ;  /* 0x000000ff0000720c */ /* 0x000fe40003f46270 */
[----:B------:R-:W0:Y:S05]  /*0480*/  S2R R0, SR_TID.X ;  /* 0x0000000000007919 */ /* 0x000e2a0000002100 */
[----:B------:R-:W-:Y:S01]  /*0490*/  @P0 VIADD R2, R2, 0x1 ;  /* 0x0000000102020836 */ /* 0x000fe20000000000 */
[----:B------:R-:W-:-:S05]  /*04a0*/  ISETP.GT.AND P0, PT, R129, 0x3f, PT ;  /* 0x0000003f8100780c */ /* 0x000fca0003f04270 */
[----:B------:R-:W-:Y:S01]  /*04b0*/  @!P2 IMAD.MOV R2, RZ, RZ, -R2 ;  /* 0x000000ffff02a224 */ /* 0x000fe200078e0a02 */
[----:B------:R-:W-:-:S05]  /*04c0*/  @!P1 LOP3.LUT R2, RZ, R8, RZ, 0x33, !PT ;  /* 0x00000008ff029212 */ /* 0x000fca00078e33ff */
[----:B------:R-:W-:Y:S02]  /*04d0*/  IMAD.MOV R3, RZ, RZ, -R2 ;  /* 0x000000ffff037224 */ /* 0x000fe400078e0a02 */
[----:B------:R-:W-:Y:S02]  /*04e0*/  IMAD.SHL.U32 R23, R2, 0x40, RZ ;  /* 0x0000004002177824 */ /* 0x000fe400078e00ff */
[----:B------:R-:W-:-:S04]  /*04f0*/  IMAD R3, R8, R3, R11 ;  /* 0x0000000308037224 */ /* 0x000fc800078e020b */
[----:B------:R-:W-:Y:S01]  /*0500*/  IMAD.IADD R3, R6, 0x1, R3 ;  /* 0x0000000106037824 */ /* 0x000fe200078e0203 */
[----:B0-----:R-:W-:-:S05]  /*0510*/  LOP3.LUT R20, R0, 0xff, RZ, 0xc0, !PT ;  /* 0x000000ff00147812 */ /* 0x001fca00078ec0ff */
[----:B------:R-:W-:Y:S01]  /*0520*/  IMAD R22, R3, 0x100, R20 ;  /* 0x0000010003167824 */ /* 0x000fe200078e0214 */
[----:B------:R-:W-:Y:S06]  /*0530*/  @P0 BRA `(.L_x_0) ;  /* 0x0000000000880947 */ /* 0x000fec0003800000 */
[----:B------:R-:W-:Y:S01]  /*0540*/  IMAD.SHL.U32 R88, R0, 0x8, RZ ;  /* 0x0000000800587824 */ /* 0x000fe200078e00ff */
[----:B------:R-:W-:Y:S02]  /*0550*/  CS2R R56, SRZ ;  /* 0x0000000000387805 */ /* 0x000fe4000001ff00 */
[----:B------:R-:W-:Y:S02]  /*0560*/  CS2R R58, SRZ ;  /* 0x00000000003a7805 */ /* 0x000fe4000001ff00 */
[----:B------:R-:W-:Y:S02]  /*0570*/  CS2R R60, SRZ ;  /* 0x00000000003c7805 */ /* 0x000fe4000001ff00 */
[----:B------:R-:W-:Y:S02]  /*0580*/  CS2R R62, SRZ ;  /* 0x00000000003e7805 */ /* 0x000fe4000001ff00 */
[----:B------:R-:W-:Y:S02]  /*0590*/  CS2R R64, SRZ ;  /* 0x0000000000407805 */ /* 0x000fe4000001ff00 */
[----:B------:R-:W-:-:S02]  /*05a0*/  CS2R R66, SRZ ;  /* 0x0000000000427805 */ /* 0x000fc4000001ff00 */
        /* <DEDUP_REMOVED lines=25> */
[----:B------:R-:W-:Y:S01]  /*0740*/  CS2R R54, SRZ ;  /* 0x0000000000367805 */ /* 0x000fe2000001ff00 */
[----:B------:R-:W-:Y:S06]  /*0750*/  BRA `(.L_x_1) ;  /* 0x0000003c00e47947 */ /* 0x000fec0003800000 */
.L_x_0:
[----:B------:R-:W-:Y:S01]  /*0760*/  IABS R13, R26 ;  /* 0x0000001a000d7213 */ /* 0x000fe20000000000 */
[----:B------:R-:W-:Y:S01]  /*0770*/  ULDC UR4, c[0x0][0x234] ;  /* 0x00008d0000047ab9 */ /* 0x000fe20000000800 */
[----:B------:R-:W-:Y:S01]  /*0780*/  IABS R24, R27 ;  /* 0x0000001b00187213 */ /* 0x000fe20000000000 */
[----:B------:R-:W-:Y:S01]  /*0790*/  ULDC.64 UR6, c[0x0][0x210] ;  /* 0x0000840000067ab9 */ /* 0x000fe20000000a00 */
[----:B------:R-:W0:Y:S01]  /*07a0*/  I2F.RP R6, R13 ;  /* 0x0000000d00067306 */ /* 0x000e220000209400 */
[----:B------:R-:W-:Y:S01]  /*07b0*/  SHF.R.U32.HI R8, RZ, 0x6, R0 ;  /* 0x00000006ff087819 */ /* 0x000fe20000011600 */
[----:B------:R-:W1:Y:S01]  /*07c0*/  LDC R98, c[0x0][0x238] ;  /* 0x00008e00ff627b82 */ /* 0x000e620000000800 */
[----:B------:R-:W-:Y:S01]  /*07d0*/  ISETP.GE.AND P6, PT, R22, RZ, PT ;  /* 0x000000ff1600720c */ /* 0x000fe20003fc6270 */
[----:B------:R-:W-:Y:S01]  /*07e0*/  IMAD.SHL.U32 R88, R0, 0x8, RZ ;  /* 0x0000000800587824 */ /* 0x000fe200078e00ff */
[----:B------:R-:W-:Y:S01]  /*07f0*/  SGXT.U32 R8, R8, 0x2 ;  /* 0x000000020808781a */ /* 0x000fe20000000000 */
[----:B------:R-:W-:Y:S01]  /*0800*/  ULDC UR13, c[0x0][0x23c] ;  /* 0x00008f00000d7ab9 */ /* 0x000fe20000000800 */
[----:B------:R-:W-:Y:S01]  /*0810*/  ISETP.NE.AND P2, PT, R26, RZ, PT ;  /* 0x000000ff1a00720c */ /* 0x000fe20003f45270 */
[----:B------:R-:W2:Y:S01]  /*0820*/  I2F.RP R7, R24 ;  /* 0x0000001800077306 */ /* 0x000ea20000209400 */
[----:B------:R-:W-:-:S02]  /*0830*/  LOP3.LUT R31, R23, R8, RZ, 0xfc, !PT ;  /* 0x00000008171f7212 */ /* 0x000fc400078efcff */
[----:B------:R-:W-:Y:S02]  /*0840*/  CS2R R56, SRZ ;  /* 0x0000000000387805 */ /* 0x000fe4000001ff00 */
[----:B------:R-:W-:Y:S02]  /*0850*/  LOP3.LUT R97, R0, 0x3f, RZ, 0xc0, !PT ;  /* 0x0000003f00617812 */ /* 0x000fe400078ec0ff */
[----:B------:R-:W-:Y:S02]  /*0860*/  CS2R R58, SRZ ;  /* 0x00000000003a7805 */ /* 0x000fe4000001ff00 */
[C---:B------:R-:W-:Y:S02]  /*0870*/  LOP3.LUT R35, R31.reuse, 0x20, RZ, 0xfc, !PT ;  /* 0x000000201f237812 */ /* 0x040fe400078efcff */
[----:B------:R-:W-:Y:S02]  /*0880*/  CS2R R60, SRZ ;  /* 0x00000000003c7805 */ /* 0x000fe4000001ff00 */
[----:B------:R-:W-:Y:S01]  /*0890*/  LOP3.LUT R34, R31, 0x24, RZ, 0xfc, !PT ;  /* 0x000000241f227812 */ /* 0x000fe200078efcff */
[----:B0-----:R-:W0:Y:S01]  /*08a0*/  MUFU.RCP R6, R6 ;  /* 0x0000000600067308 */ /* 0x001e220000001000 */
[----:B------:R-:W-:Y:S01]  /*08b0*/  IABS R18, R35 ;  /* 0x0000002300127213 */ /* 0x000fe20000000000 */
[----:B------:R-:W-:Y:S01]  /*08c0*/  IMAD R97, R97, UR13, RZ ;  /* 0x0000000d61617c24 */ /* 0x000fe2000f8e02ff */
[----:B------:R-:W-:-:S02]  /*08d0*/  LOP3.LUT R37, R31, 0x18, RZ, 0xfc, !PT ;  /* 0x000000181f257812 */ /* 0x000fc400078efcff */
[----:B------:R-:W-:Y:S02]  /*08e0*/  CS2R R62, SRZ ;  /* 0x00000000003e7805 */ /* 0x000fe4000001ff00 */
[----:B------:R-:W-:Y:S02]  /*08f0*/  IABS R16, R34 ;  /* 0x0000002200107213 */ /* 0x000fe40000000000 */
[----:B------:R-:W-:Y:S02]  /*0900*/  CS2R R64, SRZ ;  /* 0x0000000000407805 */ /* 0x000fe4000001ff00 */
[C---:B------:R-:W-:Y:S01]  /*0910*/  LOP3.LUT R38, R31.reuse, 0x14, RZ, 0xfc, !PT ;  /* 0x000000141f267812 */ /* 0x040fe200078efcff */
[----:B--2---:R-:W2:Y:S01]  /*0920*/  MUFU.RCP R7, R7 ;  /* 0x0000000700077308 */ /* 0x004ea20000001000 */
[----:B------:R-:W-:Y:S02]  /*0930*/  LOP3.LUT R39, R31, 0x10, RZ, 0xfc, !PT ;  /* 0x000000101f277812 */ /* 0x000fe400078efcff */
[----:B------:R-:W-:-:S02]  /*0940*/  CS2R R66, SRZ ;  /* 0x0000000000427805 */ /* 0x000fc4000001ff00 */
[C---:B------:R-:W-:Y:S02]  /*0950*/  LOP3.LUT R40, R31.reuse, 0x8, RZ, 0xfc, !PT ;  /* 0x000000081f287812 */ /* 0x040fe400078efcff */
[----:B------:R-:W-:Y:S02]  /*0960*/  CS2R R68, SRZ ;  /* 0x0000000000447805 */ /* 0x000fe4000001ff00 */
[C---:B------:R-:W-:Y:S02]  /*0970*/  LOP3.LUT R41, R31.reuse, 0x4, RZ, 0xfc, !PT ;  /* 0x000000041f297812 */ /* 0x040fe400078efcff */
[----:B------:R-:W-:Y:S02]  /*0980*/  CS2R R70, SRZ ;  /* 0x0000000000467805 */ /* 0x000fe4000001ff00 */
[----:B------:R-:W-:Y:S02]  /*0990*/  IABS R30, R31 ;  /* 0x0000001f001e7213 */ /* 0x000fe40000000000 */
[----:B------:R-:W-:Y:S01]  /*09a0*/  CS2R R72, SRZ ;  /* 0x0000000000487805 */ /* 0x000fe2000001ff00 */
[----:B0-----:R-:W-:Y:S01]  /*09b0*/  VIADD R2, R6, 0xffffffe ;  /* 0x0ffffffe06027836 */ /* 0x001fe20000000000 */
[----:B------:R-:W-:-:S02]  /*09c0*/  LOP3.LUT R6, R31, 0x38, RZ, 0xfc, !PT ;  /* 0x000000381f067812 */ /* 0x000fc400078efcff */
[----:B------:R-:W-:Y:S02]  /*09d0*/  CS2R R74, SRZ ;  /* 0x00000000004a7805 */ /* 0x000fe4000001ff00 */
[----:B------:R-:W-:Y:S01]  /*09e0*/  IABS R19, R41 ;  /* 0x0000002900137213 */ /* 0x000fe20000000000 */
[----:B------:R0:W3:Y:S01]  /*09f0*/  F2I.FTZ.U32.TRUNC.NTZ R3, R2 ;  /* 0x0000000200037305 */ /* 0x0000e2000021f000 */
[----:B------:R-:W-:Y:S02]  /*0a00*/  IABS R8, R6 ;  /* 0x0000000600087213 */ /* 0x000fe40000000000 */
[----:B------:R-:W-:Y:S02]  /*0a10*/  CS2R R76, SRZ ;  /* 0x00000000004c7805 */ /* 0x000fe4000001ff00 */
[----:B------:R-:W-:Y:S01]  /*0a20*/  ISETP.GE.AND P4, PT, R6, RZ, PT ;  /* 0x000000ff0600720c */ /* 0x000fe20003f86270 */
[----:B--2---:R-:W-:Y:S01]  /*0a30*/  VIADD R4, R7, 0xffffffe ;  /* 0x0ffffffe07047836 */ /* 0x004fe20000000000 */
[----:B------:R-:W-:-:S02]  /*0a40*/  LOP3.LUT R6, R31, 0x30, RZ, 0xfc, !PT ;  /* 0x000000301f067812 */ /* 0x000fc400078efcff */
[----:B------:R-:W-:Y:S02]  /*0a50*/  CS2R R78, SRZ ;  /* 0x00000000004e7805 */ /* 0x000fe4000001ff00 */
[----:B------:R-:W-:Y:S01]  /*0a60*/  LOP3.LUT R95, R88, 0x30, RZ, 0xc0, !PT ;  /* 0x00000030585f7812 */ /* 0x000fe200078ec0ff */
[----:B------:R2:W4:Y:S01]  /*0a70*/  F2I.FTZ.U32.TRUNC.NTZ R5, R4 ;  /* 0x0000000400057305 */ /* 0x000522000021f000 */
[----:B0-----:R-:W-:Y:S01]  /*0a80*/  IMAD.MOV.U32 R2, RZ, RZ, RZ ;  /* 0x000000ffff027224 */ /* 0x001fe200078e00ff */
[----:B------:R-:W-:Y:S02]  /*0a90*/  IABS R11, R6 ;  /* 0x00000006000b7213 */ /* 0x000fe40000000000 */
[----:B------:R-:W-:Y:S02]  /*0aa0*/  CS2R R80, SRZ ;  /* 0x0000000000507805 */ /* 0x000fe4000001ff00 */
[----:B------:R-:W-:Y:S01]  /*0ab0*/  ISETP.GE.AND P5, PT, R6, RZ, PT ;  /* 0x000000ff0600720c */ /* 0x000fe20003fa6270 */
[----:B------:R-:W-:Y:S01]  /*0ac0*/  IMAD R95, R20, 0x40, R95 ;  /* 0x00000040145f7824 */ /* 0x000fe200078e025f */
[----:B------:R-:W-:Y:S01]  /*0ad0*/  CS2R R82, SRZ ;  /* 0x0000000000527805 */ /* 0x000fe2000001ff00 */
[----:B---3--:R-:W-:Y:S01]  /*0ae0*/  IMAD.MOV R10, RZ, RZ, -R3 ;  /* 0x000000ffff0a7224 */ /* 0x008fe200078e0a03 */
[----:B------:R-:W-:Y:S01]  /*0af0*/  CS2R R84, SRZ ;  /* 0x0000000000547805 */ /* 0x000fe2000001ff00 */
[----:B--2---:R-:W-:Y:S01]  /*0b00*/  IMAD.MOV.U32 R4, RZ, RZ, RZ ;  /* 0x000000ffff047224 */ /* 0x004fe200078e00ff */
[----:B------:R-:W-:Y:S01]  /*0b10*/  CS2R R86, SRZ ;  /* 0x0000000000567805 */ /* 0x000fe2000001ff00 */
[----:B------:R-:W-:Y:S01]  /*0b20*/  IMAD R7, R10, R13, RZ ;  /* 0x0000000d0a077224 */ /* 0x000fe200078e02ff */
[----:B------:R-:W-:-:S02]  /*0b30*/  CS2R R42, SRZ ;  /* 0x00000000002a7805 */ /* 0x000fc4000001ff00 */
[----:B------:R-:W-:Y:S02]  /*0b40*/  CS2R R44, SRZ ;  /* 0x00000000002c7805 */ /* 0x000fe4000001ff00 */
[----:B------:R-:W-:Y:S01]  /*0b50*/  CS2R R46, SRZ ;  /* 0x00000000002e7805 */ /* 0x000fe2000001ff00 */
[----:B------:R-:W-:Y:S01]  /*0b60*/  IMAD.HI.U32 R2, R3, R7, R2 ;  /* 0x0000000703027227 */ /* 0x000fe200078e0002 */
[----:B------:R-:W-:Y:S02]  /*0b70*/  IABS R7, R22 ;  /* 0x0000001600077213 */ /* 0x000fe40000000000 */
[----:B------:R-:W-:Y:S02]  /*0b80*/  CS2R R48, SRZ ;  /* 0x0000000000307805 */ /* 0x000fe4000001ff00 */
[----:B------:R-:W-:Y:S01]  /*0b90*/  CS2R R50, SRZ ;  /* 0x0000000000327805 */ /* 0x000fe2000001ff00 */
[----:B----4-:R-:W-:Y:S01]  /*0ba0*/  IMAD.MOV R9, RZ, RZ, -R5 ;  /* 0x000000ffff097224 */ /* 0x010fe200078e0a05 */
[----:B------:R-:W-:Y:S01]  /*0bb0*/  CS2R R52, SRZ ;  /* 0x0000000000347805 */ /* 0x000fe2000001ff00 */
[----:B------:R-:W-:Y:S01]  /*0bc0*/  IMAD.HI.U32 R2, R2, R7, RZ ;  /* 0x0000000702027227 */ /* 0x000fe200078e00ff */
[----:B------:R-:W-:-:S02]  /*0bd0*/  CS2R R54, SRZ ;  /* 0x0000000000367805 */ /* 0x000fc4000001ff00 */
[----:B------:R-:W-:Y:S01]  /*0be0*/  SHF.R.S32.HI R94, RZ, 0x1f, R97 ;  /* 0x0000001fff5e7819 */ /* 0x000fe20000011461 */
[----:B------:R-:W-:Y:S01]  /*0bf0*/  UMOV UR5, URZ ;  /* 0x0000003f00057c82 */ /* 0x000fe20008000000 */
[----:B------:R-:W-:Y:S01]  /*0c00*/  IMAD.MOV R2, RZ, RZ, -R2 ;  /* 0x000000ffff027224 */ /* 0x000fe200078e0a02 */
[----:B------:R-:W-:Y:S01]  /*0c10*/  LOP3.LUT R92, R95, 0x10, RZ, 0x3c, !PT ;  /* 0x000000105f5c7812 */ /* 0x000fe200078e3cff */
[----:B------:R-:W-:Y:S01]  /*0c20*/  IMAD R9, R9, R24, RZ ;  /* 0x0000001809097224 */ /* 0x000fe200078e02ff */
[----:B------:R-:W-:Y:S01]  /*0c30*/  LOP3.LUT R91, R95, 0x20, RZ, 0x3c, !PT ;  /* 0x000000205f5b7812 */ /* 0x000fe200078e3cff */
[----:B------:R-:W-:Y:S01]  /*0c40*/  IMAD R2, R13, R2, R7 ;  /* 0x000000020d027224 */ /* 0x000fe200078e0207 */
[----:B------:R-:W-:Y:S01]  /*0c50*/  LOP3.LUT R7, R31, 0x28, RZ, 0xfc, !PT ;  /* 0x000000281f077812 */ /* 0x000fe200078efcff */
[----:B------:R-:W-:Y:S01]  /*0c60*/  IMAD.HI.U32 R5, R5, R9, R4 ;  /* 0x0000000905057227 */ /* 0x000fe200078e0004 */
[----:B------:R-:W-:Y:S01]  /*0c70*/  SHF.R.S32.HI R4, RZ, 0x1f, R129 ;  /* 0x0000001fff047819 */ /* 0x000fe20000011481 */
[----:B------:R-:W-:Y:S01]  /*0c80*/  USHF.L.U32 UR13, UR13, 0x6, URZ ;  /* 0x000000060d0d7899 */ /* 0x000fe2000800063f */
[----:B------:R-:W-:Y:S01]  /*0c90*/  ISETP.GT.U32.AND P0, PT, R13, R2, PT ;  /* 0x000000020d00720c */ /* 0x000fe20003f04070 */
[----:B------:R-:W-:Y:S01]  /*0ca0*/  ULDC UR17, c[0x0][0x238] ;  /* 0x00008e0000117ab9 */ /* 0x000fe20000000800 */
[----:B------:R-:W-:Y:S01]  /*0cb0*/  LEA.HI R129, R4, R129, RZ, 0x6 ;  /* 0x0000008104817211 */ /* 0x000fe200078f30ff */
[----:B------:R-:W-:Y:S01]  /*0cc0*/  IMAD.HI.U32 R3, R5, R8, RZ ;  /* 0x0000000805037227 */ /* 0x000fe200078e00ff */
[----:B------:R-:W-:Y:S01]  /*0cd0*/  IABS R14, R7 ;  /* 0x00000007000e7213 */ /* 0x000fe20000000000 */
[----:B------:R-:W-:Y:S01]  /*0ce0*/  UMOV UR11, 0x80000020 ;  /* 0x80000020000b7882 */ /* 0x000fe20000000000 */
[----:B------:R-:W-:Y:S01]  /*0cf0*/  ISETP.GE.AND P1, PT, R7, RZ, PT ;  /* 0x000000ff0700720c */ /* 0x000fe20003f26270 */
[----:B------:R-:W-:Y:S01]  /*0d00*/  IMAD.MOV R3, RZ, RZ, -R3 ;  /* 0x000000ffff037224 */ /* 0x000fe200078e0a03 */
[----:B------:R-:W-:Y:S01]  /*0d10*/  SHF.R.S32.HI R129, RZ, 0x6, R129 ;  /* 0x00000006ff817819 */ /* 0x000fe20000011481 */
[----:B------:R-:W-:Y:S01]  /*0d20*/  IMAD.HI.U32 R6, R5, R11, RZ ;  /* 0x0000000b05067227 */ /* 0x000fe200078e00ff */
[----:B------:R-:W-:-:S03]  /*0d30*/  LOP3.LUT R90, R95, 0x30, RZ, 0x3c, !PT ;  /* 0x000000305f5a7812 */ /* 0x000fc600078e3cff */
[----:B------:R-:W-:Y:S02]  /*0d40*/  @!P0 IMAD.IADD R2, R2, 0x1, -R13 ;  /* 0x0000000102028824 */ /* 0x000fe400078e0a0d */
[----:B------:R-:W-:Y:S01]  /*0d50*/  IMAD R4, R24, R3, R8 ;  /* 0x0000000318047224 */ /* 0x000fe200078e0208 */
[----:B------:R-:W-:Y:S01]  /*0d60*/  LOP3.LUT R3, R31, 0x34, RZ, 0xfc, !PT ;  /* 0x000000341f037812 */ /* 0x000fe200078efcff */
[----:B------:R-:W-:Y:S01]  /*0d70*/  IMAD.MOV R12, RZ, RZ, -R6 ;  /* 0x000000ffff0c7224 */ /* 0x000fe200078e0a06 */
[----:B------:R-:W-:Y:S01]  /*0d80*/  ISETP.GT.U32.AND P0, PT, R13, R2, PT ;  /* 0x000000020d00720c */ /* 0x000fe20003f04070 */
[----:B------:R-:W-:Y:S01]  /*0d90*/  IMAD.HI.U32 R7, R5, R14, RZ ;  /* 0x0000000e05077227 */ /* 0x000fe200078e00ff */
[----:B------:R-:W-:Y:S02]  /*0da0*/  IABS R9, R3 ;  /* 0x0000000300097213 */ /* 0x000fe40000000000 */
[----:B------:R-:W-:Y:S01]  /*0db0*/  ISETP.GE.AND P3, PT, R3, RZ, PT ;  /* 0x000000ff0300720c */ /* 0x000fe20003f66270 */
[----:B------:R-:W-:-:S02]  /*0dc0*/  IMAD.MOV R15, RZ, RZ, -R7 ;  /* 0x000000ffff0f7224 */ /* 0x000fc400078e0a07 */
[----:B------:R-:W-:-:S04]  /*0dd0*/  IMAD.HI.U32 R3, R5, R9, RZ ;  /* 0x0000000905037227 */ /* 0x000fc800078e00ff */
[----:B------:R-:W-:Y:S02]  /*0de0*/  IMAD.MOV R10, RZ, RZ, -R3 ;  /* 0x000000ffff0a7224 */ /* 0x000fe400078e0a03 */
[----:B------:R-:W-:Y:S01]  /*0df0*/  @!P0 IMAD.IADD R2, R2, 0x1, -R13 ;  /* 0x0000000102028824 */ /* 0x000fe200078e0a0d */
[C---:B------:R-:W-:Y:S01]  /*0e00*/  ISETP.GT.U32.AND P0, PT, R24.reuse, R4, PT ;  /* 0x000000041800720c */ /* 0x040fe20003f04070 */
[----:B------:R-:W-:Y:S02]  /*0e10*/  IMAD R6, R24, R10, R9 ;  /* 0x0000000a18067224 */ /* 0x000fe400078e0209 */
[----:B------:R-:W-:-:S04]  /*0e20*/  IMAD.HI.U32 R3, R5, R18, RZ ;  /* 0x0000001205037227 */ /* 0x000fc800078e00ff */
[----:B------:R-:W-:Y:S01]  /*0e30*/  @!P6 IMAD.MOV R2, RZ, RZ, -R2 ;  /* 0x000000ffff02e224 */ /* 0x000fe200078e0a02 */
[C---:B------:R-:W-:Y:S01]  /*0e40*/  ISETP.GT.U32.AND P6, PT, R24.reuse, R6, PT ;  /* 0x000000061800720c */ /* 0x040fe20003fc4070 */
[----:B------:R-:W-:Y:S01]  /*0e50*/  IMAD.MOV R3, RZ, RZ, -R3 ;  /* 0x000000ffff037224 */ /* 0x000fe200078e0a03 */
[----:B------:R-:W-:Y:S01]  /*0e60*/  @!P2 LOP3.LUT R2, RZ, R26, RZ, 0x33, !PT ;  /* 0x0000001aff02a212 */ /* 0x000fe200078e33ff */
[----:B------:R-:W-:Y:S02]  /*0e70*/  IMAD R7, R24, R12, R11 ;  /* 0x0000000c18077224 */ /* 0x000fe400078e020b */
[----:B------:R-:W-:Y:S02]  /*0e80*/  @!P0 IMAD.IADD R4, R4, 0x1, -R24 ;  /* 0x0000000104048824 */ /* 0x000fe400078e0a18 */
[C---:B------:R-:W-:Y:S01]  /*0e90*/  IMAD R11, R24.reuse, R3, R18 ;  /* 0x00000003180b7224 */ /* 0x040fe200078e0212 */
[----:B------:R-:W-:Y:S01]  /*0ea0*/  IABS R3, R37 ;  /* 0x0000002500037213 */ /* 0x000fe20000000000 */
[----:B------:R-:W-:Y:S01]  /*0eb0*/  IMAD.HI.U32 R8, R5, R16, RZ ;  /* 0x0000001005087227 */ /* 0x000fe200078e00ff */
[----:B------:R-:W-:-:S02]  /*0ec0*/  ISETP.GT.U32.AND P0, PT, R24, R4, PT ;  /* 0x000000041800720c */ /* 0x000fc40003f04070 */
[----:B------:R-:W-:Y:S01]  /*0ed0*/  ISETP.GT.U32.AND P2, PT, R24, R7, PT ;  /* 0x000000071800720c */ /* 0x000fe20003f44070 */
[----:B------:R-:W-:Y:S01]  /*0ee0*/  IMAD.MOV.U32 R13, RZ, RZ, R3 ;  /* 0x000000ffff0d7224 */ /* 0x000fe200078e0003 */
[----:B------:R-:W-:Y:S01]  /*0ef0*/  IABS R18, R40 ;  /* 0x0000002800127213 */ /* 0x000fe20000000000 */
[----:B------:R-:W-:Y:S02]  /*0f00*/  @!P6 IMAD.IADD R6, R6, 0x1, -R24 ;  /* 0x000000010606e824 */ /* 0x000fe400078e0a18 */
[----:B------:R-:W-:Y:S02]  /*0f10*/  IMAD.MOV R17, RZ, RZ, -R8 ;  /* 0x000000ffff117224 */ /* 0x000fe400078e0a08 */
[----:B------:R-:W-:Y:S01]  /*0f20*/  IMAD.HI.U32 R3, R5, R13, RZ ;  /* 0x0000000d05037227 */ /* 0x000fe200078e00ff */
[----:B------:R-:W-:-:S03]  /*0f30*/  ISETP.GT.U32.AND P6, PT, R24, R6, PT ;  /* 0x000000061800720c */ /* 0x000fc60003fc4070 */
[C---:B------:R-:W-:Y:S01]  /*0f40*/  IMAD R9, R24.reuse, R15, R14 ;  /* 0x0000000f18097224 */ /* 0x040fe200078e020e */
[----:B------:R-:W-:Y:S01]  /*0f50*/  IABS R14, R38 ;  /* 0x00000026000e7213 */ /* 0x000fe20000000000 */
[----:B------:R-:W-:Y:S01]  /*0f60*/  IMAD R10, R24, R17, R16 ;  /* 0x00000011180a7224 */ /* 0x000fe200078e0210 */
[----:B------:R-:W-:Y:S01]  /*0f70*/  IABS R16, R39 ;  /* 0x0000002700107213 */ /* 0x000fe20000000000 */
[----:B------:R-:W-:Y:S02]  /*0f80*/  IMAD.MOV R3, RZ, RZ, -R3 ;  /* 0x000000ffff037224 */ /* 0x000fe400078e0a03 */
[--C-:B------:R-:W-:Y:S01]  /*0f90*/  @!P0 IMAD.IADD R4, R4, 0x1, -R24.reuse ;  /* 0x0000000104048824 */ /* 0x100fe200078e0a18 */
[C---:B------:R-:W-:Y:S01]  /*0fa0*/  ISETP.GT.U32.AND P0, PT, R24.reuse, R9, PT ;  /* 0x000000091800720c */ /* 0x040fe20003f04070 */
[----:B------:R-:W-:Y:S01]  /*0fb0*/  @!P2 IMAD.IADD R7, R7, 0x1, -R24 ;  /* 0x000000010707a824 */ /* 0x000fe200078e0a18 */
[----:B------:R-:W-:Y:S01]  /*0fc0*/  ISETP.GT.U32.AND P2, PT, R24, R11, PT ;  /* 0x0000000b1800720c */ /* 0x000fe20003f44070 */
[----:B------:R-:W-:-:S04]  /*0fd0*/  IMAD.HI.U32 R8, R5, R14, RZ ;  /* 0x0000000e05087227 */ /* 0x000fc800078e00ff */
[----:B------:R-:W-:Y:S02]  /*0fe0*/  IMAD R13, R24, R3, R13 ;  /* 0x00000003180d7224 */ /* 0x000fe400078e020d */
[----:B------:R-:W-:-:S04]  /*0ff0*/  IMAD.HI.U32 R3, R5, R16, RZ ;  /* 0x0000001005037227 */ /* 0x000fc800078e00ff */
[----:B------:R-:W-:Y:S02]  /*1000*/  IMAD.MOV R15, RZ, RZ, -R8 ;  /* 0x000000ffff0f7224 */ /* 0x000fe400078e0a08 */
[----:B------:R-:W-:Y:S02]  /*1010*/  IMAD.MOV R3, RZ, RZ, -R3 ;  /* 0x000000ffff037224 */ /* 0x000fe400078e0a03 */
[----:B------:R-:W-:Y:S02]  /*1020*/  IMAD R14, R24, R15, R14 ;  /* 0x0000000f180e7224 */ /* 0x000fe400078e020e */
[----:B------:R-:W-:Y:S01]  /*1030*/  @!P6 IMAD.IADD R6, R6, 0x1, -R24 ;  /* 0x000000010606e824 */ /* 0x000fe200078e0a18 */
[C---:B------:R-:W-:Y:S01]  /*1040*/  ISETP.GT.U32.AND P6, PT, R24.reuse, R10, PT ;  /* 0x0000000a1800720c */ /* 0x040fe20003fc4070 */
[C---:B------:R-:W-:Y:S02]  /*1050*/  IMAD R15, R24.reuse, R3, R16 ;  /* 0x00000003180f7224 */ /* 0x040fe400078e0210 */
[--C-:B------:R-:W-:Y:S01]  /*1060*/  @!P0 IMAD.IADD R9, R9, 0x1, -R24.reuse ;  /* 0x0000000109098824 */ /* 0x100fe200078e0a18 */
[C---:B------:R-:W-:Y:S01]  /*1070*/  ISETP.GT.U32.AND P0, PT, R24.reuse, R13, PT ;  /* 0x0000000d1800720c */ /* 0x040fe20003f04070 */
[----:B------:R-:W-:Y:S01]  /*1080*/  @!P2 IMAD.IADD R11, R11, 0x1, -R24 ;  /* 0x000000010b0ba824 */ /* 0x000fe200078e0a18 */
[----:B------:R-:W-:Y:S01]  /*1090*/  ISETP.GT.U32.AND P2, PT, R24, R15, PT ;  /* 0x0000000f1800720c */ /* 0x000fe20003f44070 */
[----:B------:R-:W-:-:S04]  /*10a0*/  IMAD.HI.U32 R8, R5, R18, RZ ;  /* 0x0000001205087227 */ /* 0x000fc800078e00ff */
[----:B------:R-:W-:Y:S01]  /*10b0*/  IMAD.MOV R17, RZ, RZ, -R8 ;  /* 0x000000ffff117224 */ /* 0x000fe200078e0a08 */
[----:B------:R-:W-:Y:S01]  /*10c0*/  LEA.HI R8, R0, R23, RZ, 0x1a ;  /* 0x0000001700087211 */ /* 0x000fe200078fd0ff */
[----:B------:R-:W-:Y:S01]  /*10d0*/  @!P6 IMAD.IADD R10, R10, 0x1, -R24 ;  /* 0x000000010a0ae824 */ /* 0x000fe200078e0a18 */
[C---:B------:R-:W-:Y:S01]  /*10e0*/  ISETP.GT.U32.AND P6, PT, R24.reuse, R14, PT ;  /* 0x0000000e1800720c */ /* 0x040fe20003fc4070 */
[----:B------:R-:W-:Y:S02]  /*10f0*/  IMAD R18, R24, R17, R18 ;  /* 0x0000001118127224 */ /* 0x000fe400078e0212 */
[----:B------:R-:W-:Y:S02]  /*1100*/  VIADD R32, R8, 0x3c ;  /* 0x0000003c08207836 */ /* 0x000fe40000000000 */
[--C-:B------:R-:W-:Y:S01]  /*1110*/  @!P0 IMAD.IADD R13, R13, 0x1, -R24.reuse ;  /* 0x000000010d0d8824 */ /* 0x100fe200078e0a18 */
[C---:B------:R-:W-:Y:S01]  /*1120*/  ISETP.GT.U32.AND P0, PT, R24.reuse, R18, PT ;  /* 0x000000121800720c */ /* 0x040fe20003f04070 */
[----:B------:R-:W-:Y:S01]  /*1130*/  @!P2 IMAD.IADD R15, R15, 0x1, -R24 ;  /* 0x000000010f0fa824 */ /* 0x000fe200078e0a18 */
[----:B------:R-:W-:Y:S01]  /*1140*/  ISETP.GT.U32.AND P2, PT, R24, R9, PT ;  /* 0x000000091800720c */ /* 0x000fe20003f44070 */
[C---:B------:R-:W-:Y:S01]  /*1150*/  VIADD R33, R8.reuse, 0x2c ;  /* 0x0000002c08217836 */ /* 0x040fe20000000000 */
[----:B------:R-:W-:Y:S01]  /*1160*/  IABS R21, R32 ;  /* 0x0000002000157213 */ /* 0x000fe20000000000 */
[----:B------:R-:W-:-:S02]  /*1170*/  VIADD R36, R8, 0x1c ;  /* 0x0000001c08247836 */ /* 0x000fc40000000000 */
[----:B------:R-:W-:Y:S01]  /*1180*/  VIADD R16, R8, 0xc ;  /* 0x0000000c08107836 */ /* 0x000fe20000000000 */
[----:B------:R-:W-:Y:S01]  /*1190*/  IABS R25, R33 ;  /* 0x0000002100197213 */ /* 0x000fe20000000000 */
[C---:B------:R-:W-:Y:S01]  /*11a0*/  IMAD.HI.U32 R12, R5.reuse, R19, RZ ;  /* 0x00000013050c7227 */ /* 0x040fe200078e00ff */
[----:B------:R-:W-:Y:S02]  /*11b0*/  IABS R26, R36 ;  /* 0x00000024001a7213 */ /* 0x000fe40000000000 */
[----:B------:R-:W-:Y:S01]  /*11c0*/  IABS R28, R16 ;  /* 0x00000010001c7213 */ /* 0x000fe20000000000 */
[----:B------:R-:W-:Y:S02]  /*11d0*/  IMAD.MOV R12, RZ, RZ, -R12 ;  /* 0x000000ffff0c7224 */ /* 0x000fe400078e0a0c */
[----:B------:R-:W-:-:S04]  /*11e0*/  IMAD.HI.U32 R3, R5, R21, RZ ;  /* 0x0000001505037227 */ /* 0x000fc800078e00ff */
[----:B------:R-:W-:Y:S01]  /*11f0*/  @!P6 IMAD.IADD R14, R14, 0x1, -R24 ;  /* 0x000000010e0ee824 */ /* 0x000fe200078e0a18 */
[C---:B------:R-:W-:Y:S01]  /*1200*/  ISETP.GT.U32.AND P6, PT, R24.reuse, R7, PT ;  /* 0x000000071800720c */ /* 0x040fe20003fc4070 */
[----:B------:R-:W-:Y:S02]  /*1210*/  IMAD R19, R24, R12, R19 ;  /* 0x0000000c18137224 */ /* 0x000fe400078e0213 */
[----:B------:R-:W-:-:S04]  /*1220*/  IMAD.HI.U32 R8, R5, R25, RZ ;  /* 0x0000001905087227 */ /* 0x000fc800078e00ff */
[----:B------:R-:W-:-:S04]  /*1230*/  IMAD.HI.U32 R12, R5, R26, RZ ;  /* 0x0000001a050c7227 */ /* 0x000fc800078e00ff */
[----:B------:R-:W-:-:S04]  /*1240*/  IMAD.HI.U32 R17, R5, R28, RZ ;  /* 0x0000001c05117227 */ /* 0x000fc800078e00ff */
[----:B------:R-:W-:Y:S02]  /*1250*/  IMAD.MOV R3, RZ, RZ, -R3 ;  /* 0x000000ffff037224 */ /* 0x000fe400078e0a03 */
[----:B------:R-:W-:-:S04]  /*1260*/  IMAD.HI.U32 R5, R5, R30, RZ ;  /* 0x0000001e05057227 */ /* 0x000fc800078e00ff */
[--C-:B------:R-:W-:Y:S01]  /*1270*/  @!P0 IMAD.IADD R18, R18, 0x1, -R24.reuse ;  /* 0x0000000112128824 */ /* 0x100fe200078e0a18 */
[C---:B------:R-:W-:Y:S01]  /*1280*/  ISETP.GT.U32.AND P0, PT, R24.reuse, R10, PT ;  /* 0x0000000a1800720c */ /* 0x040fe20003f04070 */
[----:B------:R-:W-:Y:S01]  /*1290*/  @!P2 IMAD.IADD R9, R9, 0x1, -R24 ;  /* 0x000000010909a824 */ /* 0x000fe200078e0a18 */
[C---:B------:R-:W-:Y:S01]  /*12a0*/  ISETP.GT.U32.AND P2, PT, R24.reuse, R11, PT ;  /* 0x0000000b1800720c */ /* 0x040fe20003f44070 */
[----:B------:R-:W-:Y:S02]  /*12b0*/  IMAD R3, R24, R3, R21 ;  /* 0x0000000318037224 */ /* 0x000fe400078e0215 */
[----:B------:R-:W-:Y:S02]  /*12c0*/  IMAD.MOV R21, RZ, RZ, -R5 ;  /* 0x000000ffff157224 */ /* 0x000fe400078e0a05 */
[----:B------:R-:W-:Y:S01]  /*12d0*/  IMAD.MOV.U32 R5, RZ, RZ, R4 ;  /* 0x000000ffff057224 */ /* 0x000fe200078e0004 */
[----:B------:R-:W-:Y:S01]  /*12e0*/  SHF.R.U32.HI R4, RZ, 0x5, R0 ;  /* 0x00000005ff047819 */ /* 0x000fe20000011600 */
[----:B------:R-:W-:-:S02]  /*12f0*/  IMAD.MOV R8, RZ, RZ, -R8 ;  /* 0x000000ffff087224 */ /* 0x000fc400078e0a08 */
[----:B------:R-:W-:Y:S01]  /*1300*/  IMAD.MOV R29, RZ, RZ, -R12 ;  /* 0x000000ffff1d7224 */ /* 0x000fe200078e0a0c */
[----:B------:R-:W-:Y:S01]  /*1310*/  R2UR UR16, R4 ;  /* 0x00000000041072ca */ /* 0x000fe200000e0000 */
[----:B------:R-:W-:Y:S01]  /*1320*/  @!P4 IMAD.MOV R5, RZ, RZ, -R5 ;  /* 0x000000ffff05c224 */ /* 0x000fe200078e0a05 */
[C---:B------:R-:W-:Y:S01]  /*1330*/  ISETP.GT.U32.AND P4, PT, R24.reuse, R13, PT ;  /* 0x0000000d1800720c */ /* 0x040fe20003f84070 */
[----:B------:R-:W-:Y:S01]  /*1340*/  @!P3 IMAD.MOV R6, RZ, RZ, -R6 ;  /* 0x000000ffff06b224 */ /* 0x000fe200078e0a06 */
[C---:B------:R-:W-:Y:S01]  /*1350*/  ISETP.GT.U32.AND P3, PT, R24.reuse, R14, PT ;  /* 0x0000000e1800720c */ /* 0x040fe20003f64070 */
[C---:B------:R-:W-:Y:S01]  /*1360*/  IMAD R8, R24.reuse, R8, R25 ;  /* 0x0000000818087224 */ /* 0x040fe200078e0219 */
[----:B------:R-:W-:Y:S01]  /*1370*/  LOP3.LUT R4, RZ, R27, RZ, 0x33, !PT ;  /* 0x0000001bff047212 */ /* 0x000fe200078e33ff */
[----:B------:R-:W-:Y:S01]  /*1380*/  @!P6 IMAD.IADD R7, R7, 0x1, -R24 ;  /* 0x000000010707e824 */ /* 0x000fe200078e0a18 */
[C---:B------:R-:W-:Y:S01]  /*1390*/  ISETP.GT.U32.AND P6, PT, R24.reuse, R15, PT ;  /* 0x0000000f1800720c */ /* 0x040fe20003fc4070 */
[----:B------:R-:W-:-:S02]  /*13a0*/  IMAD R12, R24, R29, R26 ;  /* 0x0000001d180c7224 */ /* 0x000fc400078e021a */
[----:B------:R-:W-:Y:S01]  /*13b0*/  @!P5 IMAD.MOV R7, RZ, RZ, -R7 ;  /* 0x000000ffff07d224 */ /* 0x000fe200078e0a07 */
[C---:B------:R-:W-:Y:S01]  /*13c0*/  ISETP.GT.U32.AND P5, PT, R24.reuse, R18, PT ;  /* 0x000000121800720c */ /* 0x040fe20003fa4070 */
[----:B------:R-:W-:Y:S01]  /*13d0*/  @!P1 IMAD.MOV R9, RZ, RZ, -R9 ;  /* 0x000000ffff099224 */ /* 0x000fe200078e0a09 */
[----:B------:R-:W-:Y:S01]  /*13e0*/  ISETP.GT.U32.AND P1, PT, R24, R3, PT ;  /* 0x000000031800720c */ /* 0x000fe20003f24070 */
[--C-:B------:R-:W-:Y:S01]  /*13f0*/  @!P0 IMAD.IADD R10, R10, 0x1, -R24.reuse ;  /* 0x000000010a0a8824 */ /* 0x100fe200078e0a18 */
[C---:B------:R-:W-:Y:S01]  /*1400*/  ISETP.GT.U32.AND P0, PT, R24.reuse, R8, PT ;  /* 0x000000081800720c */ /* 0x040fe20003f04070 */
[----:B------:R-:W-:Y:S02]  /*1410*/  IMAD.MOV R17, RZ, RZ, -R17 ;  /* 0x000000ffff117224 */ /* 0x000fe400078e0a11 */
[----:B------:R-:W-:Y:S01]  /*1420*/  @!P2 IMAD.IADD R11, R11, 0x1, -R24 ;  /* 0x000000010b0ba824 */ /* 0x000fe200078e0a18 */
[C---:B------:R-:W-:Y:S01]  /*1430*/  ISETP.GT.U32.AND P2, PT, R24.reuse, R12, PT ;  /* 0x0000000c1800720c */ /* 0x040fe20003f44070 */
[C---:B------:R-:W-:Y:S01]  /*1440*/  IMAD R17, R24.reuse, R17, R28 ;  /* 0x0000001118117224 */ /* 0x040fe200078e021c */
[----:B------:R-:W-:Y:S01]  /*1450*/  CS2R R28, SRZ ;  /* 0x00000000001c7805 */ /* 0x000fe2000001ff00 */
[----:B------:R-:W-:-:S02]  /*1460*/  IMAD R21, R24, R21, R30 ;  /* 0x0000001518157224 */ /* 0x000fc400078e021e */
[--C-:B------:R-:W-:Y:S01]  /*1470*/  @!P4 IMAD.IADD R13, R13, 0x1, -R24.reuse ;  /* 0x000000010d0dc824 */ /* 0x100fe200078e0a18 */
[----:B------:R-:W-:Y:S01]  /*1480*/  ISETP.GT.U32.AND P4, PT, R24, R17, PT ;  /* 0x000000111800720c */ /* 0x000fe20003f84070 */
[--C-:B------:R-:W-:Y:S01]  /*1490*/  @!P3 IMAD.IADD R14, R14, 0x1, -R24.reuse ;  /* 0x000000010e0eb824 */ /* 0x100fe200078e0a18 */
[----:B------:R-:W-:Y:S01]  /*14a0*/  ISETP.GT.U32.AND P3, PT, R24, R21, PT ;  /* 0x000000151800720c */ /* 0x000fe20003f64070 */
[--C-:B------:R-:W-:Y:S01]  /*14b0*/  @!P6 IMAD.IADD R15, R15, 0x1, -R24.reuse ;  /* 0x000000010f0fe824 */ /* 0x100fe200078e0a18 */
[----:B------:R-:W-:Y:S01]  /*14c0*/  ISETP.GE.AND P6, PT, R34, RZ, PT ;  /* 0x000000ff2200720c */ /* 0x000fe20003fc6270 */
[--C-:B------:R-:W-:Y:S01]  /*14d0*/  @!P5 IMAD.IADD R18, R18, 0x1, -R24.reuse ;  /* 0x000000011212d824 */ /* 0x100fe200078e0a18 */
[----:B------:R-:W-:Y:S01]  /*14e0*/  ISETP.GT.U32.AND P5, PT, R24, R19, PT ;  /* 0x000000131800720c */ /* 0x000fe20003fa4070 */
[--C-:B------:R-:W-:Y:S01]  /*14f0*/  @!P1 IMAD.IADD R3, R3, 0x1, -R24.reuse ;  /* 0x0000000103039824 */ /* 0x100fe200078e0a18 */
[----:B------:R-:W-:Y:S01]  /*1500*/  ISETP.GE.AND P1, PT, R35, RZ, PT ;  /* 0x000000ff2300720c */ /* 0x000fe20003f26270 */
[--C-:B------:R-:W-:Y:S01]  /*1510*/  @!P0 IMAD.IADD R8, R8, 0x1, -R24.reuse ;  /* 0x0000000108088824 */ /* 0x100fe200078e0a18 */
[----:B------:R-:W-:Y:S01]  /*1520*/  ISETP.GE.AND P0, PT, R37, RZ, PT ;  /* 0x000000ff2500720c */ /* 0x000fe20003f06270 */
[--C-:B------:R-:W-:Y:S01]  /*1530*/  @!P2 IMAD.IADD R12, R12, 0x1, -R24.reuse ;  /* 0x000000010c0ca824 */ /* 0x100fe200078e0a18 */
[----:B------:R-:W-:Y:S01]  /*1540*/  ISETP.GE.AND P2, PT, R38, RZ, PT ;  /* 0x000000ff2600720c */ /* 0x000fe20003f46270 */
[--C-:B------:R-:W-:Y:S01]  /*1550*/  @!P4 IMAD.IADD R17, R17, 0x1, -R24.reuse ;  /* 0x000000011111c824 */ /* 0x100fe200078e0a18 */
[----:B------:R-:W-:Y:S01]  /*1560*/  ISETP.GE.AND P4, PT, R39, RZ, PT ;  /* 0x000000ff2700720c */ /* 0x000fe20003f86270 */
[----:B------:R-:W-:Y:S01]  /*1570*/  @!P3 IMAD.IADD R21, R21, 0x1, -R24 ;  /* 0x000000011515b824 */ /* 0x000fe200078e0a18 */
[----:B------:R-:W-:Y:S01]  /*1580*/  ISETP.GE.AND P3, PT, R40, RZ, PT ;  /* 0x000000ff2800720c */ /* 0x000fe20003f66270 */
[----:B------:R-:W-:Y:S01]  /*1590*/  @!P6 IMAD.MOV R10, RZ, RZ, -R10 ;  /* 0x000000ffff0ae224 */ /* 0x000fe200078e0a0a */
[----:B------:R-:W-:Y:S01]  /*15a0*/  CS2R R34, SRZ ;  /* 0x0000000000227805 */ /* 0x000fe2000001ff00 */
[----:B------:R-:W-:Y:S01]  /*15b0*/  @!P5 IMAD.IADD R19, R19, 0x1, -R24 ;  /* 0x000000011313d824 */ /* 0x000fe200078e0a18 */
[C---:B------:R-:W-:Y:S01]  /*15c0*/  ISETP.GT.U32.AND P5, PT, R24.reuse, R3, PT ;  /* 0x000000031800720c */ /* 0x040fe20003fa4070 */
[----:B------:R-:W-:Y:S01]  /*15d0*/  @!P1 IMAD.MOV R11, RZ, RZ, -R11 ;  /* 0x000000ffff0b9224 */ /* 0x000fe200078e0a0b */
        /* <DEDUP_REMOVED lines=8> */
[----:B------:R-:W-:Y:S01]  /*1660*/  ISETP.GT.U32.AND P4, PT, R24, R19, PT ;  /* 0x000000131800720c */ /* 0x000fe20003f84070 */
[----:B------:R-:W-:Y:S01]  /*1670*/  IMAD R2, R2, UR4, RZ ;  /* 0x0000000402027c24 */ /* 0x000fe2000f8e02ff */
[----:B------:R-:W-:Y:S01]  /*1680*/  ISETP.GE.AND P3, PT, R32, RZ, PT ;  /* 0x000000ff2000720c */ /* 0x000fe20003f66270 */
        /* <DEDUP_REMOVED lines=11> */
[----:B------:R-:W-:Y:S01]  /*1740*/  ISETP.NE.AND P4, PT, R27, RZ, PT ;  /* 0x000000ff1b00720c */ /* 0x000fe20003f85270 */
[----:B------:R-:W-:Y:S01]  /*1750*/  @!P3 IMAD.MOV R3, RZ, RZ, -R3 ;  /* 0x000000ffff03b224 */ /* 0x000fe200078e0a03 */
[----:B------:R-:W-:Y:S01]  /*1760*/  ULDC UR4, c[0x0][0x240] ;  /* 0x0000900000047ab9 */ /* 0x000fe20000000800 */
[----:B------:R-:W-:Y:S01]  /*1770*/  @!P5 IMAD.MOV R8, RZ, RZ, -R8 ;  /* 0x000000ffff08d224 */ /* 0x000fe200078e0a08 */
[C---:B------:R-:W-:Y:S01]  /*1780*/  SEL R6, R4.reuse, R6, !P4 ;  /* 0x0000000604067207 */ /* 0x040fe20006000000 */
[----:B------:R-:W-:Y:S01]  /*1790*/  @!P1 IMAD.MOV R12, RZ, RZ, -R12 ;  /* 0x000000ffff0c9224 */ /* 0x000fe200078e0a0c */
[C---:B------:R-:W-:Y:S01]  /*17a0*/  SEL R3, R4.reuse, R3, !P4 ;  /* 0x0000000304037207 */ /* 0x040fe20006000000 */
[----:B------:R-:W-:Y:S01]  /*17b0*/  @!P0 IMAD.MOV R17, RZ, RZ, -R17 ;  /* 0x000000ffff118224 */ /* 0x000fe200078e0a11 */
[----:B------:R-:W-:Y:S01]  /*17c0*/  SEL R7, R4, R7, !P4 ;  /* 0x0000000704077207 */ /* 0x000fe20006000000 */
[----:B------:R-:W-:Y:S01]  /*17d0*/  @!P6 IMAD.MOV R19, RZ, RZ, -R19 ;  /* 0x000000ffff13e224 */ /* 0x000fe200078e0a13 */
[----:B------:R-:W-:Y:S01]  /*17e0*/  IADD3 R100, P0, R2, UR6, RZ ;  /* 0x0000000602647c10 */ /* 0x000fe2000ff1e0ff */
[----:B------:R-:W-:Y:S01]  /*17f0*/  @!P2 IMAD.MOV R21, RZ, RZ, -R21 ;  /* 0x000000ffff15a224 */ /* 0x000fe200078e0a15 */
[C---:B------:R-:W-:Y:S01]  /*1800*/  SEL R5, R4.reuse, R5, !P4 ;  /* 0x0000000504057207 */ /* 0x040fe20006000000 */
[----:B------:R-:W-:Y:S01]  /*1810*/  IMAD R3, R3, UR4, RZ ;  /* 0x0000000403037c24 */ /* 0x000fe2000f8e02ff */
[----:B------:R-:W-:Y:S01]  /*1820*/  SEL R8, R4, R8, !P4 ;  /* 0x0000000804087207 */ /* 0x000fe20006000000 */
[----:B------:R-:W-:Y:S01]  /*1830*/  IMAD R6, R6, UR4, RZ ;  /* 0x0000000406067c24 */ /* 0x000fe2000f8e02ff */
        /* <DEDUP_REMOVED lines=22> */
[----:B------:R-:W-:Y:S01]  /*19a0*/  LEA.HI.X.SX32 R131, R2, UR7, 0x1, P0 ;  /* 0x0000000702837c11 */ /* 0x000fe200080f0eff */
[----:B------:R-:W-:Y:S01]  /*19b0*/  ULDC.64 UR6, c[0x0][0x218] ;  /* 0x0000860000067ab9 */ /* 0x000fe20000000a00 */
[----:B------:R-:W-:Y:S01]  /*19c0*/  SHF.R.S32.HI R2, RZ, 0x7, R0 ;  /* 0x00000007ff027819 */ /* 0x000fe20000011400 */
[----:B------:R-:W-:Y:S01]  /*19d0*/  IMAD R18, R18, UR4, RZ ;  /* 0x0000000412127c24 */ /* 0x000fe2000f8e02ff */
[----:B------:R-:W-:Y:S01]  /*19e0*/  SHF.R.S32.HI R127, RZ, 0x1f, R3 ;  /* 0x0000001fff7f7819 */ /* 0x000fe20000011403 */
[----:B------:R-:W-:Y:S01]  /*19f0*/  IMAD R19, R19, UR4, RZ ;  /* 0x0000000413137c24 */ /* 0x000fe2000f8e02ff */
[----:B------:R-:W-:Y:S01]  /*1a00*/  IADD3 R96, P2, R3, UR6, RZ ;  /* 0x0000000603607c10 */ /* 0x000fe2000ff5e0ff */
[----:B------:R-:W-:Y:S01]  /*1a10*/  IMAD R4, R4, UR4, RZ ;  /* 0x0000000404047c24 */ /* 0x000fe2000f8e02ff */
[----:B------:R-:W-:Y:S01]  /*1a20*/  SHF.R.S32.HI R123, RZ, 0x1f, R6 ;  /* 0x0000001fff7b7819 */ /* 0x000fe20000011406 */
[----:B------:R-:W-:Y:S01]  /*1a30*/  UIADD3 UR4, UR12, 0x4000, URZ ;  /* 0x000040000c047890 */ /* 0x000fe2000fffe03f */
[----:B------:R-:W-:-:S02]  /*1a40*/  IADD3 R130, P1, R6, UR6, RZ ;  /* 0x0000000606827c10 */ /* 0x000fc4000ff3e0ff */
[----:B------:R-:W-:Y:S02]  /*1a50*/  CS2R R24, SRZ ;  /* 0x0000000000187805 */ /* 0x000fe4000001ff00 */
[----:B------:R-:W-:Y:S01]  /*1a60*/  SHF.R.S32.HI R121, RZ, 0x1f, R7 ;  /* 0x0000001fff797819 */ /* 0x000fe20000011407 */
[----:B------:R-:W-:Y:S01]  /*1a70*/  USHF.R.U32.HI UR4, URZ, 0x4, UR4 ;  /* 0x000000043f047899 */ /* 0x000fe20008011604 */
[----:B------:R-:W-:Y:S02]  /*1a80*/  IADD3 R128, P0, R7, UR6, RZ ;  /* 0x0000000607807c10 */ /* 0x000fe4000ff1e0ff */
[----:B------:R-:W-:Y:S02]  /*1a90*/  CS2R R26, SRZ ;  /* 0x00000000001a7805 */ /* 0x000fe4000001ff00 */
[----:B------:R-:W-:Y:S01]  /*1aa0*/  SGXT R2, R2, 0x1 ;  /* 0x000000010202781a */ /* 0x000fe20000000200 */
[----:B------:R-:W-:Y:S01]  /*1ab0*/  USGXT.U32 UR4, UR4, 0xe ;  /* 0x0000000e0404789a */ /* 0x000fe20008000000 */
[----:B------:R-:W-:-:S02]  /*1ac0*/  IADD3.X R127, R127, UR7, RZ, P2, !PT ;  /* 0x000000077f7f7c10 */ /* 0x000fc400097fe4ff */
[----:B------:R-:W-:Y:S02]  /*1ad0*/  CS2R R30, SRZ ;  /* 0x00000000001e7805 */ /* 0x000fe4000001ff00 */
[----:B------:R-:W-:Y:S02]  /*1ae0*/  IADD3.X R123, R123, UR7, RZ, P1, !PT ;  /* 0x000000077b7b7c10 */ /* 0x000fe40008ffe4ff */
[----:B------:R-:W-:Y:S02]  /*1af0*/  CS2R R32, SRZ ;  /* 0x0000000000207805 */ /* 0x000fe4000001ff00 */
[----:B------:R-:W-:Y:S02]  /*1b00*/  IADD3.X R121, R121, UR7, RZ, P0, !PT ;  /* 0x0000000779797c10 */ /* 0x000fe400087fe4ff */
[----:B------:R-:W-:Y:S02]  /*1b10*/  CS2R R36, SRZ ;  /* 0x0000000000247805 */ /* 0x000fe4000001ff00 */
[----:B------:R-:W-:-:S02]  /*1b20*/  SHF.R.S32.HI R119, RZ, 0x1f, R8 ;  /* 0x0000001fff777819 */ /* 0x000fc40000011408 */
[----:B------:R-:W-:Y:S02]  /*1b30*/  CS2R R38, SRZ ;  /* 0x0000000000267805 */ /* 0x000fe4000001ff00 */
[----:B------:R-:W-:Y:S02]  /*1b40*/  IADD3 R126, P5, R8, UR6, RZ ;  /* 0x00000006087e7c10 */ /* 0x000fe4000ffbe0ff */
[----:B------:R-:W-:Y:S02]  /*1b50*/  CS2R R40, SRZ ;  /* 0x0000000000287805 */ /* 0x000fe4000001ff00 */
[----:B------:R-:W-:Y:S01]  /*1b60*/  SHF.R.S32.HI R117, RZ, 0x1f, R9 ;  /* 0x0000001fff757819 */ /* 0x000fe20000011409 */
[----:B------:R-:W-:Y:S01]  /*1b70*/  UMOV UR10, UR4 ;  /* 0x00000004000a7c82 */ /* 0x000fe20008000000 */
[----:B------:R-:W-:Y:S02]  /*1b80*/  IADD3 R124, P4, R9, UR6, RZ ;  /* 0x00000006097c7c10 */ /* 0x000fe4000ff9e0ff */
[----:B------:R-:W-:-:S02]  /*1b90*/  SHF.R.S32.HI R115, RZ, 0x1f, R10 ;  /* 0x0000001fff737819 */ /* 0x000fc4000001140a */
[----:B------:R-:W-:Y:S02]  /*1ba0*/  IADD3 R122, P3, R10, UR6, RZ ;  /* 0x000000060a7a7c10 */ /* 0x000fe4000ff7e0ff */
[----:B------:R-:W-:Y:S02]  /*1bb0*/  SHF.R.S32.HI R113, RZ, 0x1f, R11 ;  /* 0x0000001fff717819 */ /* 0x000fe4000001140b */
[----:B------:R-:W-:Y:S02]  /*1bc0*/  IADD3 R120, P2, R11, UR6, RZ ;  /* 0x000000060b787c10 */ /* 0x000fe4000ff5e0ff */
[----:B------:R-:W-:Y:S02]  /*1bd0*/  SHF.R.S32.HI R111, RZ, 0x1f, R12 ;  /* 0x0000001fff6f7819 */ /* 0x000fe4000001140c */
[----:B------:R-:W-:Y:S02]  /*1be0*/  IADD3 R118, P1, R12, UR6, RZ ;  /* 0x000000060c767c10 */ /* 0x000fe4000ff3e0ff */
[----:B------:R-:W-:-:S02]  /*1bf0*/  SHF.R.S32.HI R109, RZ, 0x1f, R13 ;  /* 0x0000001fff6d7819 */ /* 0x000fc4000001140d */
[----:B------:R-:W-:Y:S02]  /*1c00*/  IADD3 R116, P0, R13, UR6, RZ ;  /* 0x000000060d747c10 */ /* 0x000fe4000ff1e0ff */
[----:B------:R-:W-:Y:S02]  /*1c10*/  LOP3.LUT R93, R2, 0x90, RZ, 0xc0, !PT ;  /* 0x00000090025d7812 */ /* 0x000fe400078ec0ff */
[----:B------:R-:W-:Y:S02]  /*1c20*/  IADD3.X R119, R119, UR7, RZ, P5, !PT ;  /* 0x0000000777777c10 */ /* 0x000fe4000affe4ff */
[----:B------:R-:W-:Y:S02]  /*1c30*/  IADD3.X R117, R117, UR7, RZ, P4, !PT ;  /* 0x0000000775757c10 */ /* 0x000fe4000a7fe4ff */
[----:B------:R-:W-:Y:S02]  /*1c40*/  IADD3.X R115, R115, UR7, RZ, P3, !PT ;  /* 0x0000000773737c10 */ /* 0x000fe40009ffe4ff */
[----:B------:R-:W-:-:S02]  /*1c50*/  IADD3.X R113, R113, UR7, RZ, P2, !PT ;  /* 0x0000000771717c10 */ /* 0x000fc400097fe4ff */
[----:B------:R-:W-:Y:S02]  /*1c60*/  IADD3.X R111, R111, UR7, RZ, P1, !PT ;  /* 0x000000076f6f7c10 */ /* 0x000fe40008ffe4ff */
[----:B------:R-:W-:Y:S02]  /*1c70*/  IADD3.X R109, R109, UR7, RZ, P0, !PT ;  /* 0x000000076d6d7c10 */ /* 0x000fe400087fe4ff */
[----:B------:R-:W-:Y:S02]  /*1c80*/  SHF.R.S32.HI R125, RZ, 0x1f, R5 ;  /* 0x0000001fff7d7819 */ /* 0x000fe40000011405 */
[----:B------:R-:W-:Y:S02]  /*1c90*/  IADD3 R132, P6, R5, UR6, RZ ;  /* 0x0000000605847c10 */ /* 0x000fe4000ffde0ff */
[----:B------:R-:W-:Y:S02]  /*1ca0*/  SHF.R.S32.HI R21, RZ, 0x1f, R14 ;  /* 0x0000001fff157819 */ /* 0x000fe4000001140e */
[----:B------:R-:W-:-:S02]  /*1cb0*/  IADD3 R114, P5, R14, UR6, RZ ;  /* 0x000000060e727c10 */ /* 0x000fc4000ffbe0ff */
[----:B------:R-:W-:Y:S02]  /*1cc0*/  SHF.R.S32.HI R107, RZ, 0x1f, R15 ;  /* 0x0000001fff6b7819 */ /* 0x000fe4000001140f */
[----:B------:R-:W-:Y:S02]  /*1cd0*/  IADD3 R112, P4, R15, UR6, RZ ;  /* 0x000000060f707c10 */ /* 0x000fe4000ff9e0ff */
[----:B------:R-:W-:Y:S02]  /*1ce0*/  SHF.R.S32.HI R105, RZ, 0x1f, R17 ;  /* 0x0000001fff697819 */ /* 0x000fe40000011411 */
[----:B------:R-:W-:Y:S02]  /*1cf0*/  IADD3 R110, P3, R17, UR6, RZ ;  /* 0x00000006116e7c10 */ /* 0x000fe4000ff7e0ff */
[----:B------:R-:W-:Y:S02]  /*1d00*/  SHF.R.S32.HI R103, RZ, 0x1f, R18 ;  /* 0x0000001fff677819 */ /* 0x000fe40000011412 */
[----:B------:R-:W-:-:S02]  /*1d10*/  IADD3 R108, P2, R18, UR6, RZ ;  /* 0x00000006126c7c10 */ /* 0x000fc4000ff5e0ff */
[----:B------:R-:W-:Y:S02]  /*1d20*/  SHF.R.S32.HI R101, RZ, 0x1f, R19 ;  /* 0x0000001fff657819 */ /* 0x000fe40000011413 */
[----:B------:R-:W-:Y:S02]  /*1d30*/  IADD3 R106, P1, R19, UR6, RZ ;  /* 0x00000006136a7c10 */ /* 0x000fe4000ff3e0ff */
[----:B------:R-:W-:Y:S01]  /*1d40*/  IADD3 R104, P0, R4, UR6, RZ ;  /* 0x0000000604687c10 */ /* 0x000fe2000ff1e0ff */
[----:B------:R-:W-:Y:S01]  /*1d50*/  UMOV UR6, 0xfffffffe ;  /* 0xfffffffe00067882 */ /* 0x000fe20000000000 */
[----:B------:R-:W-:Y:S02]  /*1d60*/  LOP3.LUT R93, R93, 0x7f, R0, 0x78, !PT ;  /* 0x0000007f5d5d7812 */ /* 0x000fe400078e7800 */
[----:B------:R-:W-:Y:S02]  /*1d70*/  IADD3.X R125, R125, UR7, RZ, P6, !PT ;  /* 0x000000077d7d7c10 */ /* 0x000fe4000b7fe4ff */
[----:B------:R-:W-:-:S02]  /*1d80*/  IADD3.X R21, R21, UR7, RZ, P5, !PT ;  /* 0x0000000715157c10 */ /* 0x000fc4000affe4ff */
[----:B------:R-:W-:Y:S02]  /*1d90*/  IADD3.X R107, R107, UR7, RZ, P4, !PT ;  /* 0x000000076b6b7c10 */ /* 0x000fe4000a7fe4ff */
[----:B------:R-:W-:Y:S02]  /*1da0*/  IADD3.X R105, R105, UR7, RZ, P3, !PT ;  /* 0x0000000769697c10 */ /* 0x000fe40009ffe4ff */
[----:B------:R-:W-:Y:S02]  /*1db0*/  IADD3.X R103, R103, UR7, RZ, P2, !PT ;  /* 0x0000000767677c10 */ /* 0x000fe400097fe4ff */
[----:B------:R-:W-:Y:S02]  /*1dc0*/  IADD3.X R101, R101, UR7, RZ, P1, !PT ;  /* 0x0000000765657c10 */ /* 0x000fe40008ffe4ff */
[----:B------:R-:W-:Y:S01]  /*1dd0*/  LEA.HI.X.SX32 R99, R4, UR7, 0x1, P0 ;  /* 0x0000000704637c11 */ /* 0x000fe200080f0eff */
[----:B------:R-:W-:Y:S01]  /*1de0*/  UMOV UR7, 0x7fffffdf ;  /* 0x7fffffdf00077882 */ /* 0x000fe20000000000 */
[----:B------:R-:W-:Y:S01]  /*1df0*/  LOP3.LUT R89, R93, 0x20, RZ, 0x3c, !PT ;  /* 0x000000205d597812 */ /* 0x000fe200078e3cff */
[----:B-1----:R-:W-:-:S12]  /*1e00*/  UIADD3.64 UR6, UR4, -UR6, URZ ;  /* 0x8000000604067297 */ /* 0x002fd8000fffe03f */
.L_x_2:
[C---:B------:R-:W-:Y:S02]  /*1e10*/  ISETP.GT.AND P1, PT, R102.reuse, RZ, PT ;  /* 0x000000ff6600720c */ /* 0x040fe40003f24270 */
[----:B------:R-:W-:Y:S01]  /*1e20*/  ISETP.GT.AND P4, PT, R102, 0x1, PT ;  /* 0x000000016600780c */ /* 0x000fe20003f84270 */
[----:B------:R-:W-:Y:S01]  /*1e30*/  IMAD.SHL.U32 R7, R98, 0x2, RZ ;  /* 0x0000000262077824 */ /* 0x000fe200078e00ff */
[----:B------:R-:W-:Y:S02]  /*1e40*/  LOP3.LUT R3, R0, 0x3f, RZ, 0xc0, !PT ;  /* 0x0000003f00037812 */ /* 0x000fe400078ec0ff */
[----:B------:R-:W-:Y:S02]  /*1e50*/  IADD3 R4, P3, R100, UR17, RZ ;  /* 0x0000001164047c10 */ /* 0x000fe4000ff7e0ff */
[----:B------:R-:W-:Y:S02]  /*1e60*/  ISETP.GT.AND P2, PT, R102, 0x2, PT ;  /* 0x000000026600780c */ /* 0x000fe40003f44270 */
[----:B------:R-:W-:Y:S01]  /*1e70*/  PRMT R148, RZ, 0x7610, R148 ;  /* 0x00007610ff947816 */ /* 0x000fe20000000094 */
[C---:B------:R-:W-:Y:S01]  /*1e80*/  IMAD R9, R98.reuse, 0x3, RZ ;  /* 0x0000000362097824 */ /* 0x040fe200078e02ff */
[----:B------:R-:W-:Y:S01]  /*1e90*/  PRMT R149, RZ, 0x7610, R149 ;  /* 0x00007610ff957816 */ /* 0x000fe20000000095 */
[----:B------:R-:W-:Y:S01]  /*1ea0*/  @P1 IMAD.MOV.U32 R2, RZ, RZ, R100 ;  /* 0x000000ffff021224 */ /* 0x000fe200078e0064 */
[----:B------:R-:W-:Y:S01]  /*1eb0*/  ISETP.GE.AND P0, PT, R3, R102, PT ;  /* 0x000000660300720c */ /* 0x000fe20003f06270 */
[----:B------:R-:W-:Y:S01]  /*1ec0*/  @P1 IMAD.MOV.U32 R3, RZ, RZ, R131 ;  /* 0x000000ffff031224 */ /* 0x000fe200078e0083 */
[----:B------:R-:W-:-:S02]  /*1ed0*/  LEA.HI.X.SX32 R5, R98, R131, 0x1, P3 ;  /* 0x0000008362057211 */ /* 0x000fc400018f0eff */
[----:B------:R-:W-:Y:S02]  /*1ee0*/  ISETP.GT.AND P3, PT, R102, 0x3, PT ;  /* 0x000000036600780c */ /* 0x000fe40003f64270 */
[-C--:B------:R-:W-:Y:S01]  /*1ef0*/  IADD3 R6, P5, R7, R100.reuse, RZ ;  /* 0x0000006407067210 */ /* 0x080fe20007fbe0ff */
[----:B------:R-:W2:Y:S01]  /*1f00*/  @P4 LDG.E.U8 R148, desc[UR14][R4.64] ;  /* 0x0000000e04944981 */ /* 0x000ea2000c1e1100 */
[----:B------:R-:W-:Y:S02]  /*1f10*/  PRMT R15, RZ, 0x7610, R15 ;  /* 0x00007610ff0f7816 */ /* 0x000fe4000000000f */
[----:B------:R-:W-:Y:S01]  /*1f20*/  IADD3 R8, P4, R9, R100, RZ ;  /* 0x0000006409087210 */ /* 0x000fe20007f9e0ff */
[----:B------:R0:W3:Y:S01]  /*1f30*/  @P1 LDG.E.U8 R149, desc[UR14][R2.64] ;  /* 0x0000000e02951981 */ /* 0x0000e2000c1e1100 */
[----:B------:R-:W-:Y:S02]  /*1f40*/  LEA.HI.X.SX32 R7, R7, R131, 0x1, P5 ;  /* 0x0000008307077211 */ /* 0x000fe400028f0eff */
[----:B------:R-:W-:-:S02]  /*1f50*/  PRMT R16, RZ, 0x7610, R16 ;  /* 0x00007610ff107816 */ /* 0x000fc40000000010 */
[-C--:B------:R-:W-:Y:S01]  /*1f60*/  LEA.HI.X.SX32 R9, R9, R131.reuse, 0x1, P4 ;  /* 0x0000008309097211 */ /* 0x080fe200020f0eff */
[----:B------:R1:W4:Y:S01]  /*1f70*/  @P2 LDG.E.U8 R15, desc[UR14][R6.64] ;  /* 0x0000000e060f2981 */ /* 0x000322000c1e1100 */
[----:B0-----:R-:W-:Y:S01]  /*1f80*/  IMAD.SHL.U32 R3, R98, 0x4, RZ ;  /* 0x0000000462037824 */ /* 0x001fe200078e00ff */
[----:B------:R-:W-:Y:S02]  /*1f90*/  ISETP.GT.AND P1, PT, R102, 0x4, PT ;  /* 0x000000046600780c */ /* 0x000fe40003f24270 */
[----:B------:R0:W5:Y:S02]  /*1fa0*/  @P3 LDG.E.U8 R16, desc[UR14][R8.64] ;  /* 0x0000000e08103981 */ /* 0x000164000c1e1100 */
[C---:B------:R-:W-:Y:S01]  /*1fb0*/  IADD3 R2, P2, R3.reuse, R100, RZ ;  /* 0x0000006403027210 */ /* 0x040fe20007f5e0ff */
[----:B------:R-:W-:Y:S01]  /*1fc0*/  IMAD R5, R98, 0x5, RZ ;  /* 0x0000000562057824 */ /* 0x000fe200078e02ff */
[----:B------:R-:W-:Y:S01]  /*1fd0*/  ISETP.GT.AND P3, PT, R102, 0x5, PT ;  /* 0x000000056600780c */ /* 0x000fe20003f64270 */
[----:B------:R-:W-:Y:S01]  /*1fe0*/  IMAD R10, R98, 0x6, RZ ;  /* 0x00000006620a7824 */ /* 0x000fe200078e02ff */
[----:B------:R-:W-:-:S02]  /*1ff0*/  LEA.HI.X.SX32 R3, R3, R131, 0x1, P2 ;  /* 0x0000008303037211 */ /* 0x000fc400010f0eff */
[----:B------:R-:W-:Y:S02]  /*2000*/  ISETP.GT.AND P2, PT, R102, 0x6, PT ;  /* 0x000000066600780c */ /* 0x000fe40003f44270 */
[CC--:B------:R-:W-:Y:S02]  /*2010*/  IADD3 R4, P5, R5.reuse, R100.reuse, RZ ;  /* 0x0000006405047210 */ /* 0x0c0fe40007fbe0ff */
[----:B-1----:R-:W-:Y:S02]  /*2020*/  IADD3 R6, P4, R10, R100, RZ ;  /* 0x000000640a067210 */ /* 0x002fe40007f9e0ff */
[----:B------:R-:W-:Y:S02]  /*2030*/  PRMT R150, RZ, 0x7610, R150 ;  /* 0x00007610ff967816 */ /* 0x000fe40000000096 */
[----:B------:R-:W-:Y:S01]  /*2040*/  PRMT R14, RZ, 0x7610, R14 ;  /* 0x00007610ff0e7816 */ /* 0x000fe2000000000e */
[----:B0-----:R-:W-:Y:S01]  /*2050*/  IMAD R9, R98, 0x7, RZ ;  /* 0x0000000762097824 */ /* 0x001fe200078e02ff */
[----:B------:R-:W-:-:S02]  /*2060*/  LEA.HI.X.SX32 R5, R5, R131, 0x1, P5 ;  /* 0x0000008305057211 */ /* 0x000fc400028f0eff */
[----:B------:R-:W-:Y:S01]  /*2070*/  PRMT R139, RZ, 0x7610, R139 ;  /* 0x00007610ff8b7816 */ /* 0x000fe2000000008b */
[----:B------:R0:W2:Y:S01]  /*2080*/  @P1 LDG.E.U8 R150, desc[UR14][R2.64] ;  /* 0x0000000e02961981 */ /* 0x0000a2000c1e1100 */
[----:B------:R-:W-:Y:S01]  /*2090*/  LEA.HI.X.SX32 R7, R10, R131, 0x1, P4 ;  /* 0x000000830a077211 */ /* 0x000fe200020f0eff */
[----:B------:R-:W-:Y:S01]  /*20a0*/  IMAD R10, R98, 0x9, RZ ;  /* 0x00000009620a7824 */ /* 0x000fe200078e02ff */
[C---:B------:R-:W-:Y:S01]  /*20b0*/  ISETP.GT.AND P1, PT, R102.reuse, 0x7, PT ;  /* 0x000000076600780c */ /* 0x040fe20003f24270 */
[----:B------:R1:W3:Y:S01]  /*20c0*/  @P3 LDG.E.U8 R14, desc[UR14][R4.64] ;  /* 0x0000000e040e3981 */ /* 0x0002e2000c1e1100 */
[----:B------:R-:W-:Y:S02]  /*20d0*/  IADD3 R8, P4, R9, R100, RZ ;  /* 0x0000006409087210 */ /* 0x000fe40007f9e0ff */
[----:B------:R-:W-:Y:S01]  /*20e0*/  ISETP.GT.AND P3, PT, R102, 0x8, PT ;  /* 0x000000086600780c */ /* 0x000fe20003f64270 */
[----:B------:R1:W5:Y:S01]  /*20f0*/  @P2 LDG.E.U8 R139, desc[UR14][R6.64] ;  /* 0x0000000e068b2981 */ /* 0x000362000c1e1100 */
[----:B0-----:R-:W-:Y:S01]  /*2100*/  IMAD.SHL.U32 R3, R98, 0x8, RZ ;  /* 0x0000000862037824 */ /* 0x001fe200078e00ff */
[----:B------:R-:W-:-:S02]  /*2110*/  ISETP.GT.AND P2, PT, R102, 0x9, PT ;  /* 0x000000096600780c */ /* 0x000fc40003f44270 */
[-C--:B------:R-:W-:Y:S02]  /*2120*/  LEA.HI.X.SX32 R9, R9, R131.reuse, 0x1, P4 ;  /* 0x0000008309097211 */ /* 0x080fe400020f0eff */
[CC--:B------:R-:W-:Y:S02]  /*2130*/  IADD3 R2, P5, R3.reuse, R100.reuse, RZ ;  /* 0x0000006403027210 */ /* 0x0c0fe40007fbe0ff */
[----:B-1----:R-:W-:Y:S02]  /*2140*/  IADD3 R4, P4, R10, R100, RZ ;  /* 0x000000640a047210 */ /* 0x002fe40007f9e0ff */
[----:B------:R-:W-:Y:S02]  /*2150*/  PRMT R134, RZ, 0x7610, R134 ;  /* 0x00007610ff867816 */ /* 0x000fe40000000086 */
[----:B------:R-:W-:Y:S01]  /*2160*/  PRMT R159, RZ, 0x7610, R159 ;  /* 0x00007610ff9f7816 */ /* 0x000fe2000000009f */
[----:B------:R-:W-:Y:S01]  /*2170*/  IMAD R7, R98, 0xa, RZ ;  /* 0x0000000a62077824 */ /* 0x000fe200078e02ff */
[----:B------:R-:W-:-:S02]  /*2180*/  LEA.HI.X.SX32 R3, R3, R131, 0x1, P5 ;  /* 0x0000008303037211 */ /* 0x000fc400028f0eff */
[----:B------:R-:W-:Y:S01]  /*2190*/  PRMT R135, RZ, 0x7610, R135 ;  /* 0x00007610ff877816 */ /* 0x000fe20000000087 */
[----:B------:R0:W5:Y:S01]  /*21a0*/  @P1 LDG.E.U8 R134, desc[UR14][R8.64] ;  /* 0x0000000e08861981 */ /* 0x000162000c1e1100 */
[----:B------:R-:W-:Y:S01]  /*21b0*/  LEA.HI.X.SX32 R5, R10, R131, 0x1, P4 ;  /* 0x000000830a057211 */ /* 0x000fe200020f0eff */
[----:B------:R-:W-:Y:S01]  /*21c0*/  IMAD R10, R98, 0xc, RZ ;  /* 0x0000000c620a7824 */ /* 0x000fe200078e02ff */
[C---:B------:R-:W-:Y:S01]  /*21d0*/  ISETP.GT.AND P1, PT, R102.reuse, 0xa, PT ;  /* 0x0000000a6600780c */ /* 0x040fe20003f24270 */
[----:B------:R1:W4:Y:S01]  /*21e0*/  @P3 LDG.E.U8 R159, desc[UR14][R2.64] ;  /* 0x0000000e029f3981 */ /* 0x000322000c1e1100 */
[----:B------:R-:W-:Y:S02]  /*21f0*/  IADD3 R6, P4, R7, R100, RZ ;  /* 0x0000006407067210 */ /* 0x000fe40007f9e0ff */
[----:B------:R-:W-:Y:S01]  /*2200*/  ISETP.GT.AND P3, PT, R102, 0xb, PT ;  /* 0x0000000b6600780c */ /* 0x000fe20003f64270 */
[----:B------:R1:W5:Y:S01]  /*2210*/  @P2 LDG.E.U8 R135, desc[UR14][R4.64] ;  /* 0x0000000e04872981 */ /* 0x000362000c1e1100 */
[----:B0-----:R-:W-:Y:S01]  /*2220*/  IMAD R9, R98, 0xb, RZ ;  /* 0x0000000b62097824 */ /* 0x001fe200078e02ff */
        /* <DEDUP_REMOVED lines=13> */
[----:B------:R1:W5:Y:S01]  /*2300*/  @P3 LDG.E.U8 R133, desc[UR14][R8.64] ;  /* 0x0000000e08853981 */ /* 0x000362000c1e1100 */
        /* <DEDUP_REMOVED lines=10> */
[----:B------:R-:W-:Y:S01]  /*23b0*/  IMAD.SHL.U32 R3, R98, 0x10, RZ ;  /* 0x0000001062037824 */ /* 0x000fe200078e00ff */
        /* <DEDUP_REMOVED lines=111> */
[-C--:B------:R-:W-:Y:S02]  /*2ab0*/  LEA.HI.X.SX32 R5, R10, R131.reuse, 0x1, P4 ;  /* 0x000000830a057211 */ /* 0x080fe400020f0eff */
[C---:B------:R-:W-:Y:S01]  /*2ac0*/  ISETP.GT.AND P1, PT, R102.reuse, 0x22, PT ;  /* 0x000000226600780c */ /* 0x040fe20003f24270 */
[----:B------:R1:W5:Y:S01]  /*2ad0*/  @P3 LDG.E.U8 R153, desc[UR14][R2.64] ;  /* 0x0000000e02993981 */ /* 0x000362000c1e1100 */
[C---:B------:R-:W-:Y:S02]  /*2ae0*/  IADD3 R6, P4, R7.reuse, R100, RZ ;  /* 0x0000006407067210 */ /* 0x040fe40007f9e0ff */
[----:B------:R-:W-:Y:S01]  /*2af0*/  ISETP.GT.AND P3, PT, R102, 0x23, PT ;  /* 0x000000236600780c */ /* 0x000fe20003f64270 */
[----:B------:R1:W5:Y:S01]  /*2b00*/  @P2 LDG.E.U8 R163, desc[UR14][R4.64] ;  /* 0x0000000e04a32981 */ /* 0x000362000c1e1100 */
[----:B0-----:R-:W-:Y:S01]  /*2b10*/  IMAD R9, R98, 0x23, RZ ;  /* 0x0000002362097824 */ /* 0x001fe200078e02ff */
[----:B------:R-:W-:Y:S01]  /*2b20*/  ISETP.GT.AND P2, PT, R102, 0x24, PT ;  /* 0x000000246600780c */ /* 0x000fe20003f44270 */
[----:B------:R-:W-:Y:S01]  /*2b30*/  IMAD R8, R98, 0x24, RZ ;  /* 0x0000002462087824 */ /* 0x000fe200078e02ff */
[----:B------:R-:W-:-:S02]  /*2b40*/  LEA.HI.X.SX32 R7, R7, R131, 0x1, P4 ;  /* 0x0000008307077211 */ /* 0x000fc400020f0eff */
[CC--:B------:R-:W-:Y:S02]  /*2b50*/  IADD3 R10, P5, R9.reuse, R100.reuse, RZ ;  /* 0x00000064090a7210 */ /* 0x0c0fe40007fbe0ff */
[-C--:B------:R-:W-:Y:S02]  /*2b60*/  IADD3 R12, P4, R8, R100.reuse, RZ ;  /* 0x00000064080c7210 */ /* 0x080fe40007f9e0ff */
[----:B------:R-:W-:Y:S01]  /*2b70*/  PRMT R152, RZ, 0x7610, R152 ;  /* 0x00007610ff987816 */ /* 0x000fe20000000098 */
[----:B-1----:R-:W-:Y:S01]  /*2b80*/  IMAD R2, R98, 0x25, RZ ;  /* 0x0000002562027824 */ /* 0x002fe200078e02ff */
[----:B------:R-:W-:Y:S02]  /*2b90*/  PRMT R162, RZ, 0x7610, R162 ;  /* 0x00007610ffa27816 */ /* 0x000fe400000000a2 */
[-C--:B------:R-:W-:Y:S02]  /*2ba0*/  LEA.HI.X.SX32 R11, R9, R131.reuse, 0x1, P5 ;  /* 0x00000083090b7211 */ /* 0x080fe400028f0eff */
[----:B------:R-:W-:Y:S01]  /*2bb0*/  PRMT R141, RZ, 0x7610, R141 ;  /* 0x00007610ff8d7816 */ /* 0x000fe2000000008d */
[----:B------:R0:W5:Y:S01]  /*2bc0*/  @P1 LDG.E.U8 R152, desc[UR14][R6.64] ;  /* 0x0000000e06981981 */ /* 0x000162000c1e1100 */
[----:B------:R-:W-:Y:S01]  /*2bd0*/  LEA.HI.X.SX32 R13, R8, R131, 0x1, P4 ;  /* 0x00000083080d7211 */ /* 0x000fe200020f0eff */
[----:B------:R-:W-:Y:S01]  /*2be0*/  IMAD R3, R98, 0x26, RZ ;  /* 0x0000002662037824 */ /* 0x000fe200078e02ff */
[----:B------:R-:W-:Y:S01]  /*2bf0*/  ISETP.GT.AND P1, PT, R102, 0x25, PT ;  /* 0x000000256600780c */ /* 0x000fe20003f24270 */
[----:B------:R1:W5:Y:S01]  /*2c00*/  @P3 LDG.E.U8 R162, desc[UR14][R10.64] ;  /* 0x0000000e0aa23981 */ /* 0x000362000c1e1100 */
[----:B------:R-:W-:Y:S01]  /*2c10*/  IADD3 R8, P4, R2, R100, RZ ;  /* 0x0000006402087210 */ /* 0x000fe20007f9e0ff */
[----:B------:R-:W-:Y:S01]  /*2c20*/  IMAD R5, R98, 0x27, RZ ;  /* 0x0000002762057824 */ /* 0x000fe200078e02ff */
[C---:B------:R-:W-:Y:S01]  /*2c30*/  ISETP.GT.AND P3, PT, R102.reuse, 0x26, PT ;  /* 0x000000266600780c */ /* 0x040fe20003f64270 */
[----:B------:R-:W5:Y:S01]  /*2c40*/  @P2 LDG.E.U8 R141, desc[UR14][R12.64] ;  /* 0x0000000e0c8d2981 */ /* 0x000f62000c1e1100 */
[----:B------:R-:W-:-:S02]  /*2c50*/  ISETP.GT.AND P2, PT, R102, 0x27, PT ;  /* 0x000000276600780c */ /* 0x000fc40003f44270 */
[-C--:B------:R-:W-:Y:S02]  /*2c60*/  LEA.HI.X.SX32 R9, R2, R131.reuse, 0x1, P4 ;  /* 0x0000008302097211 */ /* 0x080fe400020f0eff */
[-C--:B------:R-:W-:Y:S02]  /*2c70*/  IADD3 R2, P5, R3, R100.reuse, RZ ;  /* 0x0000006403027210 */ /* 0x080fe40007fbe0ff */
[----:B------:R-:W-:Y:S02]  /*2c80*/  IADD3 R4, P4, R5, R100, RZ ;  /* 0x0000006405047210 */ /* 0x000fe40007f9e0ff */
[----:B------:R-:W-:Y:S02]  /*2c90*/  PRMT R161, RZ, 0x7610, R161 ;  /* 0x00007610ffa17816 */ /* 0x000fe400000000a1 */
[----:B------:R-:W-:Y:S01]  /*2ca0*/  PRMT R145, RZ, 0x7610, R145 ;  /* 0x00007610ff917816 */ /* 0x000fe20000000091 */
[----:B0-----:R-:W-:Y:S01]  /*2cb0*/  IMAD R7, R98, 0x28, RZ ;  /* 0x0000002862077824 */ /* 0x001fe200078e02ff */
[----:B------:R-:W-:-:S02]  /*2cc0*/  LEA.HI.X.SX32 R3, R3, R131, 0x1, P5 ;  /* 0x0000008303037211 */ /* 0x000fc400028f0eff */
[----:B------:R-:W-:Y:S01]  /*2cd0*/  PRMT R160, RZ, 0x7610, R160 ;  /* 0x00007610ffa07816 */ /* 0x000fe200000000a0 */
[----:B------:R0:W5:Y:S01]  /*2ce0*/  @P1 LDG.E.U8 R161, desc[UR14][R8.64] ;  /* 0x0000000e08a11981 */ /* 0x000162000c1e1100 */
[----:B------:R-:W-:Y:S01]  /*2cf0*/  LEA.HI.X.SX32 R5, R5, R131, 0x1, P4 ;  /* 0x0000008305057211 */ /* 0x000fe200020f0eff */
[----:B-1----:R-:W-:Y:S01]  /*2d00*/  IMAD R10, R98, 0x2a, RZ ;  /* 0x0000002a620a7824 */ /* 0x002fe200078e02ff */
        /* <DEDUP_REMOVED lines=12> */
[----:B--2---:R-:W-:Y:S01]  /*2dd0*/  IMAD R5, R98, 0x2b, RZ ;  /* 0x0000002b62057824 */ /* 0x004fe200078e02ff */
[----:B------:R-:W-:-:S02]  /*2de0*/  LEA.HI.X.SX32 R9, R9, R131, 0x1, P5 ;  /* 0x0000008309097211 */ /* 0x000fc400028f0eff */
[----:B------:R-:W-:Y:S01]  /*2df0*/  PRMT R168, RZ, 0x7610, R168 ;  /* 0x00007610ffa87816 */ /* 0x000fe200000000a8 */
[----:B------:R0:W2:Y:S01]  /*2e00*/  @P1 LDG.E.U8 R151, desc[UR14][R6.64] ;  /* 0x0000000e06971981 */ /* 0x0000a2000c1e1100 */
[----:B------:R-:W-:Y:S01]  /*2e10*/  LEA.HI.X.SX32 R3, R10, R131, 0x1, P4 ;  /* 0x000000830a037211 */ /* 0x000fe200020f0eff */
[----:B------:R-:W-:Y:S01]  /*2e20*/  IMAD R10, R98, 0x2d, RZ ;  /* 0x0000002d620a7824 */ /* 0x000fe200078e02ff */
[C---:B------:R-:W-:Y:S01]  /*2e30*/  ISETP.GT.AND P1, PT, R102.reuse, 0x2b, PT ;  /* 0x0000002b6600780c */ /* 0x040fe20003f24270 */
[----:B------:R1:W2:Y:S01]  /*2e40*/  @P3 LDG.E.U8 R169, desc[UR14][R8.64] ;  /* 0x0000000e08a93981 */ /* 0x0002a2000c1e1100 */
[----:B------:R-:W-:Y:S02]  /*2e50*/  IADD3 R4, P4, R5, R100, RZ ;  /* 0x0000006405047210 */ /* 0x000fe40007f9e0ff */
[----:B------:R-:W-:Y:S01]  /*2e60*/  ISETP.GT.AND P3, PT, R102, 0x2c, PT ;  /* 0x0000002c6600780c */ /* 0x000fe20003f64270 */
[----:B------:R3:W2:Y:S01]  /*2e70*/  @P2 LDG.E.U8 R168, desc[UR14][R2.64] ;  /* 0x0000000e02a82981 */ /* 0x0006a2000c1e1100 */
[----:B0-----:R-:W-:Y:S01]  /*2e80*/  IMAD R7, R98, 0x2c, RZ ;  /* 0x0000002c62077824 */ /* 0x001fe200078e02ff */
[----:B------:R-:W-:-:S02]  /*2e90*/  ISETP.GT.AND P2, PT, R102, 0x2d, PT ;  /* 0x0000002d6600780c */ /* 0x000fc40003f44270 */
[-C--:B------:R-:W-:Y:S02]  /*2ea0*/  LEA.HI.X.SX32 R5, R5, R131.reuse, 0x1, P4 ;  /* 0x0000008305057211 */ /* 0x080fe400020f0eff */
[CC--:B------:R-:W-:Y:S02]  /*2eb0*/  IADD3 R6, P5, R7.reuse, R100.reuse, RZ ;  /* 0x0000006407067210 */ /* 0x0c0fe40007fbe0ff */
[----:B-1----:R-:W-:Y:S02]  /*2ec0*/  IADD3 R8, P4, R10, R100, RZ ;  /* 0x000000640a087210 */ /* 0x002fe40007f9e0ff */
[----:B------:R-:W-:Y:S02]  /*2ed0*/  PRMT R170, RZ, 0x7610, R170 ;  /* 0x00007610ffaa7816 */ /* 0x000fe400000000aa */
[----:B------:R-:W-:Y:S01]  /*2ee0*/  PRMT R171, RZ, 0x7610, R171 ;  /* 0x00007610ffab7816 */ /* 0x000fe200000000ab */
[----:B---3--:R-:W-:Y:S01]  /*2ef0*/  IMAD R3, R98, 0x2e, RZ ;  /* 0x0000002e62037824 */ /* 0x008fe200078e02ff */
[----:B------:R-:W-:-:S02]  /*2f00*/  LEA.HI.X.SX32 R7, R7, R131, 0x1, P5 ;  /* 0x0000008307077211 */ /* 0x000fc400028f0eff */
[----:B------:R-:W-:Y:S01]  /*2f10*/  PRMT R172, RZ, 0x7610, R172 ;  /* 0x00007610ffac7816 */ /* 0x000fe200000000ac */
[----:B------:R0:W3:Y:S01]  /*2f20*/  @P1 LDG.E.U8 R170, desc[UR14][R4.64] ;  /* 0x0000000e04aa1981 */ /* 0x0000e2000c1e1100 */
[----:B------:R-:W-:Y:S01]  /*2f30*/  LEA.HI.X.SX32 R9, R10, R131, 0x1, P4 ;  /* 0x000000830a097211 */ /* 0x000fe200020f0eff */
[----:B------:R-:W-:Y:S01]  /*2f40*/  IMAD R10, R98, 0x30, RZ ;  /* 0x00000030620a7824 */ /* 0x000fe200078e02ff */
[C---:B------:R-:W-:Y:S01]  /*2f50*/  ISETP.GT.AND P1, PT, R102.reuse, 0x2e, PT ;  /* 0x0000002e6600780c */ /* 0x040fe20003f24270 */
[----:B------:R1:W3:Y:S01]  /*2f60*/  @P3 LDG.E.U8 R171, desc[UR14][R6.64] ;  /* 0x0000000e06ab3981 */ /* 0x0002e2000c1e1100 */
[----:B------:R-:W-:Y:S02]  /*2f70*/  IADD3 R2, P4, R3, R100, RZ ;  /* 0x0000006403027210 */ /* 0x000fe40007f9e0ff */
[----:B------:R-:W-:Y:S01]  /*2f80*/  ISETP.GT.AND P3, PT, R102, 0x2f, PT ;  /* 0x0000002f6600780c */ /* 0x000fe20003f64270 */
[----:B------:R4:W3:Y:S01]  /*2f90*/  @P2 LDG.E.U8 R172, desc[UR14][R8.64] ;  /* 0x0000000e08ac2981 */ /* 0x0008e2000c1e1100 */
[----:B0-----:R-:W-:Y:S01]  /*2fa0*/  IMAD R5, R98, 0x2f, RZ ;  /* 0x0000002f62057824 */ /* 0x001fe200078e02ff */
[----:B------:R-:W-:-:S02]  /*2fb0*/  ISETP.GT.AND P2, PT, R102, 0x30, PT ;  /* 0x000000306600780c */ /* 0x000fc40003f44270 */
[-C--:B------:R-:W-:Y:S02]  /*2fc0*/  LEA.HI.X.SX32 R3, R3, R131.reuse, 0x1, P4 ;  /* 0x0000008303037211 */ /* 0x080fe400020f0eff */
[CC--:B------:R-:W-:Y:S02]  /*2fd0*/  IADD3 R4, P5, R5.reuse, R100.reuse, RZ ;  /* 0x0000006405047210 */ /* 0x0c0fe40007fbe0ff */
[----:B-1----:R-:W-:Y:S02]  /*2fe0*/  IADD3 R6, P4, R10, R100, RZ ;  /* 0x000000640a067210 */ /* 0x002fe40007f9e0ff */
[----:B------:R-:W-:Y:S02]  /*2ff0*/  PRMT R173, RZ, 0x7610, R173 ;  /* 0x00007610ffad7816 */ /* 0x000fe400000000ad */
[----:B------:R-:W-:Y:S01]  /*3000*/  PRMT R175, RZ, 0x7610, R175 ;  /* 0x00007610ffaf7816 */ /* 0x000fe200000000af */
[----:B----4-:R-:W-:Y:S01]  /*3010*/  IMAD R9, R98, 0x31, RZ ;  /* 0x0000003162097824 */ /* 0x010fe200078e02ff */
[----:B------:R-:W-:-:S02]  /*3020*/  LEA.HI.X.SX32 R5, R5, R131, 0x1, P5 ;  /* 0x0000008305057211 */ /* 0x000fc400028f0eff */
[----:B------:R-:W-:Y:S01]  /*3030*/  PRMT R174, RZ, 0x7610, R174 ;  /* 0x00007610ffae7816 */ /* 0x000fe200000000ae */
[----:B------:R0:W4:Y:S01]  /*3040*/  @P1 LDG.E.U8 R173, desc[UR14][R2.64] ;  /* 0x0000000e02ad1981 */ /* 0x000122000c1e1100 */
[----:B------:R-:W-:Y:S01]  /*3050*/  LEA.HI.X.SX32 R7, R10, R131, 0x1, P4 ;  /* 0x000000830a077211 */ /* 0x000fe200020f0eff */
[----:B------:R-:W-:Y:S01]  /*3060*/  IMAD R10, R98, 0x33, RZ ;  /* 0x00000033620a7824 */ /* 0x000fe200078e02ff */
[C---:B------:R-:W-:Y:S01]  /*3070*/  ISETP.GT.AND P1, PT, R102.reuse, 0x31, PT ;  /* 0x000000316600780c */ /* 0x040fe20003f24270 */
[----:B------:R1:W4:Y:S01]  /*3080*/  @P3 LDG.E.U8 R175, desc[UR14][R4.64] ;  /* 0x0000000e04af3981 */ /* 0x000322000c1e1100 */
[----:B------:R-:W-:Y:S02]  /*3090*/  IADD3 R8, P4, R9, R100, RZ ;  /* 0x0000006409087210 */ /* 0x000fe40007f9e0ff */
[----:B------:R-:W-:Y:S01]  /*30a0*/  ISETP.GT.AND P3, PT, R102, 0x32, PT ;  /* 0x000000326600780c */ /* 0x000fe20003f64270 */
[----:B------:R1:W4:Y:S01]  /*30b0*/  @P2 LDG.E.U8 R174, desc[UR14][R6.64] ;  /* 0x0000000e06ae2981 */ /* 0x000322000c1e1100 */
        /* <DEDUP_REMOVED lines=66> */
[----:B------:R-:W-:Y:S02]  /*34e0*/  IMAD R10, R98, 0x3f, RZ ;  /* 0x0000003f620a7824 */ /* 0x000fe400078e02ff */
[----:B------:R1:W4:Y:S01]  /*34f0*/  @P3 LDG.E.U8 R193, desc[UR14][R4.64] ;  /* 0x0000000e04c13981 */ /* 0x000322000c1e1100 */
[----:B------:R-:W-:Y:S02]  /*3500*/  IADD3 R8, P3, R9, R100, RZ ;  /* 0x0000006409087210 */ /* 0x000fe40007f7e0ff */
[C---:B------:R-:W-:Y:S01]  /*3510*/  ISETP.GT.AND P1, PT, R102.reuse, 0x3d, PT ;  /* 0x0000003d6600780c */ /* 0x040fe20003f24270 */
[----:B------:R1:W4:Y:S01]  /*3520*/  @P2 LDG.E.U8 R191, desc[UR14][R6.64] ;  /* 0x0000000e06bf2981 */ /* 0x000322000c1e1100 */
[----:B------:R-:W-:Y:S01]  /*3530*/  ISETP.GT.AND P2, PT, R102, 0x3e, PT ;  /* 0x0000003e6600780c */ /* 0x000fe20003f44270 */
[----:B0-----:R-:W-:Y:S01]  /*3540*/  IMAD R3, R98, 0x3e, RZ ;  /* 0x0000003e62037824 */ /* 0x001fe200078e02ff */
[----:B------:R-:W-:-:S02]  /*3550*/  ISETP.GT.AND P5, PT, R102, 0x3f, PT ;  /* 0x0000003f6600780c */ /* 0x000fc40003fa4270 */
[----:B------:R-:W-:Y:S02]  /*3560*/  LEA.HI.X.SX32 R9, R9, R131, 0x1, P3 ;  /* 0x0000008309097211 */ /* 0x000fe400018f0eff */
[-C--:B------:R-:W-:Y:S02]  /*3570*/  IADD3 R2, P4, R3, R100.reuse, RZ ;  /* 0x0000006403027210 */ /* 0x080fe40007f9e0ff */
[----:B-1----:R-:W-:Y:S02]  /*3580*/  IADD3 R4, P3, R10, R100, RZ ;  /* 0x000000640a047210 */ /* 0x002fe40007f7e0ff */
[----:B------:R-:W-:Y:S02]  /*3590*/  PRMT R195, RZ, 0x7610, R195 ;  /* 0x00007610ffc37816 */ /* 0x000fe400000000c3 */
[----:B------:R-:W-:Y:S02]  /*35a0*/  PRMT R197, RZ, 0x7610, R197 ;  /* 0x00007610ffc57816 */ /* 0x000fe400000000c5 */
[----:B------:R-:W-:-:S02]  /*35b0*/  PRMT R199, RZ, 0x7610, R199 ;  /* 0x00007610ffc77816 */ /* 0x000fc400000000c7 */
[-C--:B------:R-:W-:Y:S01]  /*35c0*/  LEA.HI.X.SX32 R3, R3, R131.reuse, 0x1, P4 ;  /* 0x0000008303037211 */ /* 0x080fe200020f0eff */
[----:B------:R-:W4:Y:S01]  /*35d0*/  @P1 LDG.E.U8 R195, desc[UR14][R8.64] ;  /* 0x0000000e08c31981 */ /* 0x000f22000c1e1100 */
[----:B------:R-:W-:-:S03]  /*35e0*/  LEA.HI.X.SX32 R5, R10, R131, 0x1, P3 ;  /* 0x000000830a057211 */ /* 0x000fc600018f0eff */
[----:B------:R0:W4:Y:S04]  /*35f0*/  @P2 LDG.E.U8 R197, desc[UR14][R2.64] ;  /* 0x0000000e02c52981 */ /* 0x000128000c1e1100 */
[----:B------:R1:W4:Y:S01]  /*3600*/  @P5 LDG.E.U8 R199, desc[UR14][R4.64] ;  /* 0x0000000e04c75981 */ /* 0x000322000c1e1100 */
[C---:B------:R-:W-:Y:S02]  /*3610*/  IADD3 RZ, P1, R97.reuse, R104, RZ ;  /* 0x0000006861ff7210 */ /* 0x040fe40007f3e0ff */
[C---:B------:R-:W-:Y:S02]  /*3620*/  IADD3 RZ, P3, R97.reuse, R106, RZ ;  /* 0x0000006a61ff7210 */ /* 0x040fe40007f7e0ff */
[C---:B------:R-:W-:Y:S01]  /*3630*/  IADD3 RZ, P2, R97.reuse, R108, RZ ;  /* 0x0000006c61ff7210 */ /* 0x040fe20007f5e0ff */
[----:B------:R-:W-:Y:S01]  /*3640*/  IMAD.X R11, R94, 0x1, R99, P1 ;  /* 0x000000015e0b7824 */ /* 0x000fe200008e0663 */
[C---:B------:R-:W-:Y:S01]  /*3650*/  IADD3 RZ, P1, R97.reuse, R110, RZ ;  /* 0x0000006e61ff7210 */ /* 0x040fe20007f3e0ff */
[C---:B------:R-:W-:Y:S01]  /*3660*/  IMAD.IADD R10, R97.reuse, 0x1, R104 ;  /* 0x00000001610a7824 */ /* 0x040fe200078e0268 */
[----:B------:R-:W-:Y:S01]  /*3670*/  PRMT R182, RZ, 0x7610, R182 ;  /* 0x00007610ffb67816 */ /* 0x000fe200000000b6 */
[----:B------:R-:W-:Y:S01]  /*3680*/  BAR.SYNC.DEFER_BLOCKING 0x0 ;  /* 0x0000000000007b1d */ /* 0x000fe20000010000 */
[----:B------:R-:W-:Y:S01]  /*3690*/  PRMT R186, RZ, 0x7610, R186 ;  /* 0x00007610ffba7816 */ /* 0x000fe200000000ba */
[----:B------:R-:W-:-:S02]  /*36a0*/  IMAD.IADD R6, R97, 0x1, R106 ;  /* 0x0000000161067824 */ /* 0x000fc400078e026a */
[C---:B------:R-:W-:Y:S01]  /*36b0*/  IMAD.X R7, R94.reuse, 0x1, R101, P3 ;  /* 0x000000015e077824 */ /* 0x040fe200018e0665 */
[C---:B------:R-:W-:Y:S01]  /*36c0*/  IADD3 RZ, P3, R97.reuse, R112, RZ ;  /* 0x0000007061ff7210 */ /* 0x040fe20007f7e0ff */
[C---:B0-----:R-:W-:Y:S01]  /*36d0*/  IMAD.X R3, R94.reuse, 0x1, R103, P2 ;  /* 0x000000015e037824 */ /* 0x041fe200010e0667 */
[C---:B------:R-:W-:Y:S01]  /*36e0*/  IADD3 RZ, P2, R97.reuse, R114, RZ ;  /* 0x0000007261ff7210 */ /* 0x040fe20007f5e0ff */
[C---:B-1----:R-:W-:Y:S01]  /*36f0*/  IMAD.X R5, R94.reuse, 0x1, R105, P1 ;  /* 0x000000015e057824 */ /* 0x042fe200008e0669 */
[C---:B------:R-:W-:Y:S01]  /*3700*/  IADD3 RZ, P1, R97.reuse, R116, RZ ;  /* 0x0000007461ff7210 */ /* 0x040fe20007f3e0ff */
[C---:B------:R-:W-:Y:S01]  /*3710*/  IMAD.IADD R2, R97.reuse, 0x1, R108 ;  /* 0x0000000161027824 */ /* 0x040fe200078e026c */
[----:B------:R-:W-:Y:S01]  /*3720*/  PRMT R188, RZ, 0x7610, R188 ;  /* 0x00007610ffbc7816 */ /* 0x000fe200000000bc */
[C---:B------:R-:W-:Y:S01]  /*3730*/  IMAD.IADD R4, R97.reuse, 0x1, R110 ;  /* 0x0000000161047824 */ /* 0x040fe200078e026e */
[----:B------:R-:W-:Y:S01]  /*3740*/  PRMT R184, RZ, 0x7610, R184 ;  /* 0x00007610ffb87816 */ /* 0x000fe200000000b8 */
[C---:B------:R-:W-:Y:S01]  /*3750*/  IMAD.IADD R8, R97.reuse, 0x1, R112 ;  /* 0x0000000161087824 */ /* 0x040fe200078e0270 */
[----:B------:R-:W-:Y:S01]  /*3760*/  PRMT R194, RZ, 0x7610, R194 ;  /* 0x00007610ffc27816 */ /* 0x000fe200000000c2 */
[----:B------:R-:W-:Y:S01]  /*3770*/  IMAD.X R9, R94, 0x1, R107, P3 ;  /* 0x000000015e097824 */ /* 0x000fe200018e066b */
[----:B------:R-:W-:Y:S01]  /*3780*/  IADD3 RZ, P3, R97, R118, RZ ;  /* 0x0000007661ff7210 */ /* 0x000fe20007f7e0ff */
[----:B------:R0:W4:Y:S04]  /*3790*/  @!P0 LDG.E.U8 R182, desc[UR14][R10.64] ;  /* 0x0000000e0ab68981 */ /* 0x000128000c1e1100 */
[----:B------:R1:W4:Y:S01]  /*37a0*/  @!P0 LDG.E.U8 R186, desc[UR14][R6.64] ;  /* 0x0000000e06ba8981 */ /* 0x000322000c1e1100 */
[----:B------:R-:W-:-:S02]  /*37b0*/  PRMT R190, RZ, 0x7610, R190 ;  /* 0x00007610ffbe7816 */ /* 0x000fc400000000be */
[----:B------:R-:W-:Y:S01]  /*37c0*/  PRMT R192, RZ, 0x7610, R192 ;  /* 0x00007610ffc07816 */ /* 0x000fe200000000c0 */
[----:B------:R1:W4:Y:S01]  /*37d0*/  @!P0 LDG.E.U8 R188, desc[UR14][R2.64] ;  /* 0x0000000e02bc8981 */ /* 0x000322000c1e1100 */
[C---:B0-----:R-:W-:Y:S01]  /*37e0*/  IMAD.X R11, R94.reuse, 0x1, R21, P2 ;  /* 0x000000015e0b7824 */ /* 0x041fe200010e0615 */
[C---:B------:R-:W-:Y:S02]  /*37f0*/  IADD3 RZ, P2, R97.reuse, R120, RZ ;  /* 0x0000007861ff7210 */ /* 0x040fe40007f5e0ff */
[----:B------:R0:W4:Y:S01]  /*3800*/  @!P0 LDG.E.U8 R184, desc[UR14][R4.64] ;  /* 0x0000000e04b88981 */ /* 0x000122000c1e1100 */
[C---:B-1----:R-:W-:Y:S01]  /*3810*/  IMAD.X R7, R94.reuse, 0x1, R109, P1 ;  /* 0x000000015e077824 */ /* 0x042fe200008e066d */
[C---:B------:R-:W-:Y:S02]  /*3820*/  IADD3 RZ, P1, R97.reuse, R122, RZ ;  /* 0x0000007a61ff7210 */ /* 0x040fe40007f3e0ff */
[----:B------:R1:W4:Y:S01]  /*3830*/  @!P0 LDG.E.U8 R194, desc[UR14][R8.64] ;  /* 0x0000000e08c28981 */ /* 0x000322000c1e1100 */
[C---:B------:R-:W-:Y:S01]  /*3840*/  IMAD.IADD R10, R97.reuse, 0x1, R114 ;  /* 0x00000001610a7824 */ /* 0x040fe200078e0272 */
[----:B------:R-:W-:Y:S01]  /*3850*/  PRMT R200, RZ, 0x7610, R200 ;  /* 0x00007610ffc87816 */ /* 0x000fe200000000c8 */
[C---:B------:R-:W-:Y:S01]  /*3860*/  IMAD.IADD R6, R97.reuse, 0x1, R116 ;  /* 0x0000000161067824 */ /* 0x040fe200078e0274 */
[----:B------:R-:W-:Y:S01]  /*3870*/  PRMT R196, RZ, 0x7610, R196 ;  /* 0x00007610ffc47816 */ /* 0x000fe200000000c4 */
[C---:B------:R-:W-:Y:S01]  /*3880*/  IMAD.X R3, R94.reuse, 0x1, R111, P3 ;  /* 0x000000015e037824 */ /* 0x040fe200018e066f */
[C---:B------:R-:W-:Y:S01]  /*3890*/  IADD3 R12, P3, R97.reuse, R132, RZ ;  /* 0x00000084610c7210 */ /* 0x040fe20007f7e0ff */
[C---:B0-----:R-:W-:Y:S01]  /*38a0*/  IMAD.X R5, R94.reuse, 0x1, R113, P2 ;  /* 0x000000015e057824 */ /* 0x041fe200010e0671 */
[C---:B------:R-:W-:Y:S01]  /*38b0*/  IADD3 RZ, P2, R97.reuse, R124, RZ ;  /* 0x0000007c61ff7210 */ /* 0x040fe20007f5e0ff */
[C---:B------:R-:W-:Y:S01]  /*38c0*/  IMAD.IADD R4, R97.reuse, 0x1, R120 ;  /* 0x0000000161047824 */ /* 0x040fe200078e0278 */
[----:B------:R0:W4:Y:S01]  /*38d0*/  @!P0 LDG.E.U8 R190, desc[UR14][R10.64] ;  /* 0x0000000e0abe8981 */ /* 0x000122000c1e1100 */
[----:B-1----:R-:W-:Y:S01]  /*38e0*/  IMAD.X R9, R94, 0x1, R115, P1 ;  /* 0x000000015e097824 */ /* 0x002fe200008e0673 */
[C---:B------:R-:W-:Y:S01]  /*38f0*/  IADD3 RZ, P1, R97.reuse, R128, RZ ;  /* 0x0000008061ff7210 */ /* 0x040fe20007f3e0ff */
[C---:B------:R-:W-:Y:S01]  /*3900*/  IMAD.IADD R8, R97.reuse, 0x1, R122 ;  /* 0x0000000161087824 */ /* 0x040fe200078e027a */
[----:B------:R1:W4:Y:S01]  /*3910*/  @!P0 LDG.E.U8 R192, desc[UR14][R6.64] ;  /* 0x0000000e06c08981 */ /* 0x000322000c1e1100 */
[----:B------:R-:W-:Y:S01]  /*3920*/  PRMT R198, RZ, 0x7610, R198 ;  /* 0x00007610ffc67816 */ /* 0x000fe200000000c6 */
[----:B------:R-:W-:-:S02]  /*3930*/  IMAD.IADD R2, R97, 0x1, R118 ;  /* 0x0000000161027824 */ /* 0x000fc400078e0276 */
[----:B------:R1:W4:Y:S01]  /*3940*/  @!P0 LDG.E.U8 R200, desc[UR14][R4.64] ;  /* 0x0000000e04c88981 */ /* 0x000322000c1e1100 */
[C---:B------:R-:W-:Y:S02]  /*3950*/  IMAD.X R13, R94.reuse, 0x1, R125, P3 ;  /* 0x000000015e0d7824 */ /* 0x040fe400018e067d */
[C---:B0-----:R-:W-:Y:S01]  /*3960*/  IMAD.X R11, R94.reuse, 0x1, R121, P1 ;  /* 0x000000015e0b7824 */ /* 0x041fe200008e0679 */
[----:B------:R0:W4:Y:S01]  /*3970*/  @!P0 LDG.E.U8 R196, desc[UR14][R8.64] ;  /* 0x0000000e08c48981 */ /* 0x000122000c1e1100 */
[C---:B------:R-:W-:Y:S01]  /*3980*/  IADD3 RZ, P1, R97.reuse, R126, RZ ;  /* 0x0000007e61ff7210 */ /* 0x040fe20007f3e0ff */
[C---:B-1----:R-:W-:Y:S01]  /*3990*/  IMAD.X R7, R94.reuse, 0x1, R117, P2 ;  /* 0x000000015e077824 */ /* 0x042fe200010e0675 */
[----:B------:R-:W-:Y:S01]  /*39a0*/  PRMT R206, RZ, 0x7610, R206 ;  /* 0x00007610ffce7816 */ /* 0x000fe200000000ce */
[----:B------:R1:W4:Y:S01]  /*39b0*/  @!P0 LDG.E.U8 R198, desc[UR14][R2.64] ;  /* 0x0000000e02c68981 */ /* 0x000322000c1e1100 */
[C---:B------:R-:W-:Y:S02]  /*39c0*/  IADD3 R4, P3, R97.reuse, R130, RZ ;  /* 0x0000008261047210 */ /* 0x040fe40007f7e0ff */
[C---:B0-----:R-:W-:Y:S01]  /*39d0*/  IADD3 R8, P2, R97.reuse, R96, RZ ;  /* 0x0000006061087210 */ /* 0x041fe20007f5e0ff */
[C---:B------:R-:W-:Y:S01]  /*39e0*/  IMAD.IADD R6, R97.reuse, 0x1, R124 ;  /* 0x0000000161067824 */ /* 0x040fe200078e027c */
[----:B------:R-:W-:Y:S01]  /*39f0*/  PRMT R204, RZ, 0x7610, R204 ;  /* 0x00007610ffcc7816 */ /* 0x000fe200000000cc */
[C---:B------:R-:W-:Y:S01]  /*3a00*/  IMAD.IADD R10, R97.reuse, 0x1, R128 ;  /* 0x00000001610a7824 */ /* 0x040fe200078e0280 */
[----:B------:R-:W-:Y:S01]  /*3a10*/  PRMT R202, RZ, 0x7610, R202 ;  /* 0x00007610ffca7816 */ /* 0x000fe200000000ca */
[----:B-1----:R-:W-:Y:S01]  /*3a20*/  IMAD.IADD R2, R97, 0x1, R126 ;  /* 0x0000000161027824 */ /* 0x002fe200078e027e */
[----:B------:R-:W-:Y:S01]  /*3a30*/  PRMT R212, RZ, 0x7610, R212 ;  /* 0x00007610ffd47816 */ /* 0x000fe200000000d4 */
[C---:B------:R-:W-:Y:S01]  /*3a40*/  IMAD.X R3, R94.reuse, 0x1, R119, P1 ;  /* 0x000000015e037824 */ /* 0x040fe200008e0677 */
[----:B------:R-:W-:Y:S01]  /*3a50*/  PRMT R210, RZ, 0x7610, R210 ;  /* 0x00007610ffd27816 */ /* 0x000fe200000000d2 */
[C---:B------:R-:W-:Y:S01]  /*3a60*/  IMAD.X R5, R94.reuse, 0x1, R123, P3 ;  /* 0x000000015e057824 */ /* 0x040fe200018e067b */
[----:B------:R-:W-:Y:S01]  /*3a70*/  PRMT R208, RZ, 0x7610, R208 ;  /* 0x00007610ffd07816 */ /* 0x000fe200000000d0 */
[----:B------:R-:W-:Y:S01]  /*3a80*/  IMAD.X R9, R94, 0x1, R127, P2 ;  /* 0x000000015e097824 */ /* 0x000fe200010e067f */
[----:B------:R-:W4:Y:S04]  /*3a90*/  @!P0 LDG.E.U8 R206, desc[UR14][R6.64] ;  /* 0x0000000e06ce8981 */ /* 0x000f28000c1e1100 */
[----:B------:R-:W4:Y:S04]  /*3aa0*/  @!P0 LDG.E.U8 R204, desc[UR14][R10.64] ;  /* 0x0000000e0acc8981 */ /* 0x000f28000c1e1100 */
[----:B------:R0:W4:Y:S04]  /*3ab0*/  @!P0 LDG.E.U8 R202, desc[UR14][R12.64] ;  /* 0x0000000e0cca8981 */ /* 0x000128000c1e1100 */
[----:B------:R1:W4:Y:S04]  /*3ac0*/  @!P0 LDG.E.U8 R212, desc[UR14][R2.64] ;  /* 0x0000000e02d48981 */ /* 0x000328000c1e1100 */
[----:B------:R1:W4:Y:S04]  /*3ad0*/  @!P0 LDG.E.U8 R210, desc[UR14][R4.64] ;  /* 0x0000000e04d28981 */ /* 0x000328000c1e1100 */
[----:B------:R2:W4:Y:S01]  /*3ae0*/  @!P0 LDG.E.U8 R208, desc[UR14][R8.64] ;  /* 0x0000000e08d08981 */ /* 0x000522000c1e1100 */
[----:B0-----:R-:W-:-:S02]  /*3af0*/  LOP3.LUT R13, R150, 0xffff, RZ, 0xc0, !PT ;  /* 0x0000ffff960d7812 */ /* 0x001fc400078ec0ff */
[----:B------:R-:W-:Y:S02]  /*3b00*/  LOP3.LUT R14, R14, 0xffff, RZ, 0xc0, !PT ;  /* 0x0000ffff0e0e7812 */ /* 0x000fe400078ec0ff */
[----:B------:R-:W-:Y:S02]  /*3b10*/  LOP3.LUT R159, R159, 0xffff, RZ, 0xc0, !PT ;  /* 0x0000ffff9f9f7812 */ /* 0x000fe400078ec0ff */
[----:B-----5:R-:W-:Y:S02]  /*3b20*/  LOP3.LUT R6, R135, 0xffff, RZ, 0xc0, !PT ;  /* 0x0000ffff87067812 */ /* 0x020fe400078ec0ff */
[----:B------:R-:W-:Y:S02]  /*3b30*/  PRMT R13, R13, 0x3340, R14 ;  /* 0x000033400d0d7816 */ /* 0x000fe4000000000e */
[----:B-1----:R-:W-:Y:S02]  /*3b40*/  LOP3.LUT R3, R158, 0xffff, RZ, 0xc0, !PT ;  /* 0x0000ffff9e037812 */ /* 0x002fe400078ec0ff */
[----:B------:R-:W-:-:S02]  /*3b50*/  LOP3.LUT R4, R133, 0xffff, RZ, 0xc0, !PT ;  /* 0x0000ffff85047812 */ /* 0x000fc400078ec0ff */
[----:B------:R-:W-:Y:S02]  /*3b60*/  LOP3.LUT R12, R15, 0xffff, RZ, 0xc0, !PT ;  /* 0x0000ffff0f0c7812 */ /* 0x000fe400078ec0ff */
[----:B------:R-:W-:Y:S02]  /*3b70*/  LOP3.LUT R7, R16, 0xffff, RZ, 0xc0, !PT ;  /* 0x0000ffff10077812 */ /* 0x000fe400078ec0ff */
[----:B------:R-:W-:Y:S02]  /*3b80*/  PRMT R14, R159, 0x3340, R6 ;  /* 0x000033409f0e7816 */ /* 0x000fe40000000006 */
[----:B------:R-:W-:Y:S02]  /*3b90*/  LOP3.LUT R146, R146, 0xffff, RZ, 0xc0, !PT ;  /* 0x0000ffff92927812 */ /* 0x000fe400078ec0ff */
[----:B------:R-:W-:Y:S02]  /*3ba0*/  LOP3.LUT R5, R18, 0xffff, RZ, 0xc0, !PT ;  /* 0x0000ffff12057812 */ /* 0x000fe400078ec0ff */
[----:B------:R-:W-:-:S02]  /*3bb0*/  LOP3.LUT R157, R157, 0xffff, RZ, 0xc0, !PT ;  /* 0x0000ffff9d9d7812 */ /* 0x000fc400078ec0ff */
[----:B------:R-:W-:Y:S02]  /*3bc0*/  LOP3.LUT R6, R17, 0xffff, RZ, 0xc0, !PT ;  /* 0x0000ffff11067812 */ /* 0x000fe400078ec0ff */
[----:B------:R-:W-:Y:S02]  /*3bd0*/  PRMT R3, R3, 0x3340, R4 ;  /* 0x0000334003037816 */ /* 0x000fe40000000004 */
[----:B------:R-:W-:Y:S02]  /*3be0*/  PRMT R12, R12, 0x3340, R7 ;  /* 0x000033400c0c7816 */ /* 0x000fe40000000007 */
[----:B------:R-:W-:Y:S02]  /*3bf0*/  PRMT R4, R146, 0x3340, R5 ;  /* 0x0000334092047816 */ /* 0x000fe40000000005 */
[----:B------:R-:W-:Y:S02]  /*3c00*/  LOP3.LUT R156, R156, 0xffff, RZ, 0xc0, !PT ;  /* 0x0000ffff9c9c7812 */ /* 0x000fe400078ec0ff */
[----:B------:R-:W-:-:S02]  /*3c10*/  LOP3.LUT R19, R19, 0xffff, RZ, 0xc0, !PT ;  /* 0x0000ffff13137812 */ /* 0x000fc400078ec0ff */
[----:B------:R-:W-:Y:S02]  /*3c20*/  LOP3.LUT R139, R139, 0xffff, RZ, 0xc0, !PT ;  /* 0x0000ffff8b8b7812 */ /* 0x000fe400078ec0ff */
[----:B------:R-:W-:Y:S02]  /*3c30*/  LOP3.LUT R134, R134, 0xffff, RZ, 0xc0, !PT ;  /* 0x0000ffff86867812 */ /* 0x000fe400078ec0ff */
[----:B------:R-:W-:Y:S02]  /*3c40*/  LOP3.LUT R15, R147, 0xffff, RZ, 0xc0, !PT ;  /* 0x0000ffff930f7812 */ /* 0x000fe400078ec0ff */
[----:B------:R-:W-:Y:S02]  /*3c50*/  LOP3.LUT R136, R136, 0xffff, RZ, 0xc0, !PT ;  /* 0x0000ffff88887812 */ /* 0x000fe400078ec0ff */
[----:B------:R-:W-:Y:S02]  /*3c60*/  PRMT R5, R157, 0x3340, R6 ;  /* 0x000033409d057816 */ /* 0x000fe40000000006 */
[----:B------:R-:W-:-:S02]  /*3c70*/  LOP3.LUT R142, R142, 0xffff, RZ, 0xc0, !PT ;  /* 0x0000ffff8e8e7812 */ /* 0x000fc400078ec0ff */
[----:B------:R-:W-:Y:S02]  /*3c80*/  LOP3.LUT R7, R138, 0xffff, RZ, 0xc0, !PT ;  /* 0x0000ffff8a077812 */ /* 0x000fe400078ec0ff */
[----:B------:R-:W-:Y:S02]  /*3c90*/  LOP3.LUT R155, R155, 0xffff, RZ, 0xc0, !PT ;  /* 0x0000ffff9b9b7812 */ /* 0x000fe400078ec0ff */
[----:B------:R-:W-:Y:S02]  /*3ca0*/  LOP3.LUT R6, R167, 0xffff, RZ, 0xc0, !PT ;  /* 0x0000ffffa7067812 */ /* 0x000fe400078ec0ff */
[----:B------:R-:W-:Y:S02]  /*3cb0*/  LOP3.LUT R154, R154, 0xffff, RZ, 0xc0, !PT ;  /* 0x0000ffff9a9a7812 */ /* 0x000fe400078ec0ff */
[----:B--2---:R-:W-:Y:S02]  /*3cc0*/  LOP3.LUT R9, R166, 0xffff, RZ, 0xc0, !PT ;  /* 0x0000ffffa6097812 */ /* 0x004fe400078ec0ff */
[----:B------:R-:W-:-:S02]  /*3cd0*/  LOP3.LUT R140, R140, 0xffff, RZ, 0xc0, !PT ;  /* 0x0000ffff8c8c7812 */ /* 0x000fc400078ec0ff */
[----:B------:R-:W-:Y:S02]  /*3ce0*/  LOP3.LUT R137, R137, 0xffff, RZ, 0xc0, !PT ;  /* 0x0000ffff89897812 */ /* 0x000fe400078ec0ff */
[----:B------:R-:W-:Y:S02]  /*3cf0*/  LOP3.LUT R141, R141, 0xffff, RZ, 0xc0, !PT ;  /* 0x0000ffff8d8d7812 */ /* 0x000fe400078ec0ff */
[----:B------:R-:W-:Y:S02]  /*3d00*/  LOP3.LUT R10, R161, 0xffff, RZ, 0xc0, !PT ;  /* 0x0000ffffa10a7812 */ /* 0x000fe400078ec0ff */
[----:B------:R-:W-:Y:S02]  /*3d10*/  LOP3.LUT R145, R145, 0xffff, RZ, 0xc0, !PT ;  /* 0x0000ffff91917812 */ /* 0x000fe400078ec0ff */
[----:B------:R-:W-:Y:S02]  /*3d20*/  LOP3.LUT R160, R160, 0xffff, RZ, 0xc0, !PT ;  /* 0x0000ffffa0a07812 */ /* 0x000fe400078ec0ff */
[----:B------:R-:W-:-:S02]  /*3d30*/  LOP3.LUT R149, R149, 0xffff, RZ, 0xc0, !PT ;  /* 0x0000ffff95957812 */ /* 0x000fc400078ec0ff */
[----:B------:R-:W-:Y:S02]  /*3d40*/  LOP3.LUT R148, R148, 0xffff, RZ, 0xc0, !PT ;  /* 0x0000ffff94947812 */ /* 0x000fe400078ec0ff */
[----:B------:R-:W-:Y:S02]  /*3d50*/  PRMT R156, R156, 0x3340, R19 ;  /* 0x000033409c9c7816 */ /* 0x000fe40000000013 */
[----:B------:R-:W-:Y:S02]  /*3d60*/  LOP3.LUT R144, R144, 0xffff, RZ, 0xc0, !PT ;  /* 0x0000ffff90907812 */ /* 0x000fe400078ec0ff */
[----:B------:R-:W-:Y:S02]  /*3d70*/  LOP3.LUT R165, R165, 0xffff, RZ, 0xc0, !PT ;  /* 0x0000ffffa5a57812 */ /* 0x000fe400078ec0ff */
[----:B------:R-:W-:Y:S02]  /*3d80*/  LOP3.LUT R143, R143, 0xffff, RZ, 0xc0, !PT ;  /* 0x0000ffff8f8f7812 */ /* 0x000fe400078ec0ff */
        /* <DEDUP_REMOVED lines=8> */
[----:B---3--:R-:W-:Y:S02]  /*3e10*/  LOP3.LUT R17, R170, 0xffff, RZ, 0xc0, !PT ;  /* 0x0000ffffaa117812 */ /* 0x008fe400078ec0ff */
[----:B------:R-:W-:Y:S02]  /*3e20*/  PRMT R2, R139, 0x3340, R134 ;  /* 0x000033408b027816 */ /* 0x000fe40000000086 */
[----:B------:R-:W-:Y:S02]  /*3e30*/  PRMT R15, R15, 0x3340, R136 ;  /* 0x000033400f0f7816 */ /* 0x000fe40000000088 */
[----:B------:R-:W-:Y:S02]  /*3e40*/  PRMT R7, R142, 0x3340, R7 ;  /* 0x000033408e077816 */ /* 0x000fe40000000007 */
[----:B------:R-:W-:-:S02]  /*3e50*/  LOP3.LUT R171, R171, 0xffff, RZ, 0xc0, !PT ;  /* 0x0000ffffabab7812 */ /* 0x000fc400078ec0ff */
[----:B------:R-:W-:Y:S02]  /*3e60*/  LOP3.LUT R172, R172, 0xffff, RZ, 0xc0, !PT ;  /* 0x0000ffffacac7812 */ /* 0x000fe400078ec0ff */
[----:B----4-:R-:W-:Y:S02]  /*3e70*/  LOP3.LUT R173, R173, 0xffff, RZ, 0xc0, !PT ;  /* 0x0000ffffadad7812 */ /* 0x010fe400078ec0ff */
[----:B------:R-:W-:Y:S02]  /*3e80*/  LOP3.LUT R18, R175, 0xffff, RZ, 0xc0, !PT ;  /* 0x0000ffffaf127812 */ /* 0x000fe400078ec0ff */
[----:B------:R-:W-:Y:S02]  /*3e90*/  LOP3.LUT R174, R174, 0xffff, RZ, 0xc0, !PT ;  /* 0x0000ffffaeae7812 */ /* 0x000fe400078ec0ff */
[----:B------:R-:W-:Y:S02]  /*3ea0*/  LOP3.LUT R19, R176, 0xffff, RZ, 0xc0, !PT ;  /* 0x0000ffffb0137812 */ /* 0x000fe400078ec0ff */
[----:B------:R-:W-:-:S02]  /*3eb0*/  LOP3.LUT R177, R177, 0xffff, RZ, 0xc0, !PT ;  /* 0x0000ffffb1b17812 */ /* 0x000fc400078ec0ff */
[----:B------:R-:W-:Y:S02]  /*3ec0*/  LOP3.LUT R178, R178, 0xffff, RZ, 0xc0, !PT ;  /* 0x0000ffffb2b27812 */ /* 0x000fe400078ec0ff */
[----:B------:R-:W-:Y:S02]  /*3ed0*/  PRMT R6, R155, 0x3340, R6 ;  /* 0x000033409b067816 */ /* 0x000fe40000000006 */
[----:B------:R-:W-:Y:S02]  /*3ee0*/  PRMT R9, R154, 0x3340, R9 ;  /* 0x000033409a097816 */ /* 0x000fe40000000009 */
[----:B------:R-:W-:Y:S02]  /*3ef0*/  LOP3.LUT R179, R179, 0xffff, RZ, 0xc0, !PT ;  /* 0x0000ffffb3b37812 */ /* 0x000fe400078ec0ff */
[----:B------:R-:W-:Y:S02]  /*3f00*/  LOP3.LUT R134, R181, 0xffff, RZ, 0xc0, !PT ;  /* 0x0000ffffb5867812 */ /* 0x000fe400078ec0ff */
[----:B------:R-:W-:-:S02]  /*3f10*/  LOP3.LUT R180, R180, 0xffff, RZ, 0xc0, !PT ;  /* 0x0000ffffb4b47812 */ /* 0x000fc400078ec0ff */
[----:B------:R-:W-:Y:S02]  /*3f20*/  LOP3.LUT R183, R183, 0xffff, RZ, 0xc0, !PT ;  /* 0x0000ffffb7b77812 */ /* 0x000fe400078ec0ff */
[----:B------:R-:W-:Y:S02]  /*3f30*/  LOP3.LUT R185, R185, 0xffff, RZ, 0xc0, !PT ;  /* 0x0000ffffb9b97812 */ /* 0x000fe400078ec0ff */
[----:B------:R-:W-:Y:S02]  /*3f40*/  LOP3.LUT R136, R187, 0xffff, RZ, 0xc0, !PT ;  /* 0x0000ffffbb887812 */ /* 0x000fe400078ec0ff */
[----:B------:R-:W-:Y:S02]  /*3f50*/  PRMT R140, R140, 0x3340, R137 ;  /* 0x000033408c8c7816 */ /* 0x000fe40000000089 */
[----:B------:R-:W-:Y:S02]  /*3f60*/  PRMT R10, R141, 0x3340, R10 ;  /* 0x000033408d0a7816 */ /* 0x000fe4000000000a */
[----:B------:R-:W-:-:S02]  /*3f70*/  PRMT R145, R145, 0x3340, R160 ;  /* 0x0000334091917816 */ /* 0x000fc400000000a0 */
[----:B------:R-:W-:Y:S02]  /*3f80*/  PRMT R149, R149, 0x3340, R148 ;  /* 0x0000334095957816 */ /* 0x000fe40000000094 */
[----:B------:R-:W-:Y:S02]  /*3f90*/  PRMT R144, R144, 0x3340, R165 ;  /* 0x0000334090907816 */ /* 0x000fe400000000a5 */
[----:B------:R-:W-:Y:S02]  /*3fa0*/  LOP3.LUT R189, R189, 0xffff, RZ, 0xc0, !PT ;  /* 0x0000ffffbdbd7812 */ /* 0x000fe400078ec0ff */
[----:B------:R-:W-:Y:S02]  /*3fb0*/  PRMT R143, R143, 0x3340, R164 ;  /* 0x000033408f8f7816 */ /* 0x000fe400000000a4 */
[----:B------:R-:W-:Y:S02]  /*3fc0*/  LOP3.LUT R138, R193, 0xffff, RZ, 0xc0, !PT ;  /* 0x0000ffffc18a7812 */ /* 0x000fe400078ec0ff */
[----:B------:R-:W-:-:S02]  /*3fd0*/  PRMT R8, R153, 0x3340, R8 ;  /* 0x0000334099087816 */ /* 0x000fc40000000008 */
[----:B------:R-:W-:Y:S02]  /*3fe0*/  LOP3.LUT R191, R191, 0xffff, RZ, 0xc0, !PT ;  /* 0x0000ffffbfbf7812 */ /* 0x000fe400078ec0ff */
[----:B------:R-:W-:Y:S02]  /*3ff0*/  PRMT R11, R152, 0x3340, R11 ;  /* 0x00003340980b7816 */ /* 0x000fe4000000000b */
[----:B------:R-:W-:Y:S02]  /*4000*/  PRMT R16, R151, 0x3340, R16 ;  /* 0x0000334097107816 */ /* 0x000fe40000000010 */
[----:B------:R-:W-:Y:S02]  /*4010*/  PRMT R17, R168, 0x3340, R17 ;  /* 0x00003340a8117816 */ /* 0x000fe40000000011 */
[----:B------:R-:W-:Y:S02]  /*4020*/  PRMT R171, R171, 0x3340, R172 ;  /* 0x00003340abab7816 */ /* 0x000fe400000000ac */
[----:B------:R-:W-:-:S02]  /*4030*/  PRMT R18, R173, 0x3340, R18 ;  /* 0x00003340ad127816 */ /* 0x000fc40000000012 */
[----:B------:R-:W-:Y:S02]  /*4040*/  PRMT R19, R174, 0x3340, R19 ;  /* 0x00003340ae137816 */ /* 0x000fe40000000013 */
[----:B------:R-:W-:Y:S02]  /*4050*/  PRMT R178, R177, 0x3340, R178 ;  /* 0x00003340b1b27816 */ /* 0x000fe400000000b2 */
[----:B------:R-:W-:Y:S02]  /*4060*/  LOP3.LUT R142, R195, 0xffff, RZ, 0xc0, !PT ;  /* 0x0000ffffc38e7812 */ /* 0x000fe400078ec0ff */
[----:B------:R-:W-:Y:S02]  /*4070*/  LOP3.LUT R197, R197, 0xffff, RZ, 0xc0, !PT ;  /* 0x0000ffffc5c57812 */ /* 0x000fe400078ec0ff */
[----:B------:R-:W-:Y:S02]  /*4080*/  LOP3.LUT R146, R199, 0xffff, RZ, 0xc0, !PT ;  /* 0x0000ffffc7927812 */ /* 0x000fe400078ec0ff */
[----:B------:R-:W-:-:S02]  /*4090*/  PRMT R15, R15, 0x5410, R4 ;  /* 0x000054100f0f7816 */ /* 0x000fc40000000004 */
[----:B------:R-:W-:Y:S02]  /*40a0*/  PRMT R134, R179, 0x3340, R134 ;  /* 0x00003340b3867816 */ /* 0x000fe40000000086 */
[----:B------:R-:W-:Y:S02]  /*40b0*/  PRMT R183, R180, 0x3340, R183 ;  /* 0x00003340b4b77816 */ /* 0x000fe400000000b7 */
[----:B------:R-:W-:Y:S02]  /*40c0*/  PRMT R136, R185, 0x3340, R136 ;  /* 0x00003340b9887816 */ /* 0x000fe40000000088 */
[----:B------:R-:W-:Y:S02]  /*40d0*/  PRMT R189, R189, 0x3340, R138 ;  /* 0x00003340bdbd7816 */ /* 0x000fe4000000008a */
[----:B------:R-:W-:Y:S02]  /*40e0*/  PRMT R142, R191, 0x3340, R142 ;  /* 0x00003340bf8e7816 */ /* 0x000fe4000000008e */
        /* <DEDUP_REMOVED lines=15> */
[----:B------:R-:W-:Y:S01]  /*41e0*/  PRMT R19, R142, 0x5410, R197 ;  /* 0x000054108e137816 */ /* 0x000fe200000000c5 */
[----:B------:R0:W-:Y:S04]  /*41f0*/  STS.128 [R95+UR12], R12 ;  /* 0x0000000c5f007988 */ /* 0x0001e80008000c0c */
[----:B------:R0:W-:Y:S04]  /*4200*/  STS.128 [R92+UR12], R4 ;  /* 0x000000045c007988 */ /* 0x0001e80008000c0c */
[----:B------:R0:W-:Y:S04]  /*4210*/  STS.128 [R91+UR12], R8 ;  /* 0x000000085b007988 */ /* 0x0001e80008000c0c */
[----:B------:R0:W-:Y:S04]  /*4220*/  STS.128 [R90+UR12], R16 ;  /* 0x000000105a007988 */ /* 0x0001e80008000c0c */
[----:B------:R0:W-:Y:S04]  /*4230*/  STS.U8 [R93+UR12+0x4000], R182 ;  /* 0x004000b65d007988 */ /* 0x0001e8000800000c */
        /* <DEDUP_REMOVED lines=14> */
[----:B------:R0:W-:Y:S01]  /*4320*/  STS.U8 [R89+UR12+0x4f00], R208 ;  /* 0x004f00d059007988 */ /* 0x0001e2000800000c */
[----:B------:R1:W-:Y:S06]  /*4330*/  MEMBAR.ALL.CTA ;  /* 0x0000000000007992 */ /* 0x0003ec0000008000 */
[----:B-1----:R-:W1:Y:S01]  /*4340*/  FENCE.VIEW.ASYNC.S ;  /* 0x00000000000073c6 */ /* 0x002e620000000000 */
[----:B------:R-:W-:-:S04]  /*4350*/  USHF.L.U32 UR4, UR16, 0x6, URZ ;  /* 0x0000000610047899 */ /* 0x000fc8000800063f */
[----:B------:R-:W-:Y:S01]  /*4360*/  ULOP3.LUT UR4, UR4, 0x100, URZ, 0xc0, !UPT ;  /* 0x0000010004047892 */ /* 0x000fe2000f8ec03f */
[----:B-1----:R-:W-:Y:S03]  /*4370*/  BAR.SYNC.DEFER_BLOCKING 0x0 ;  /* 0x0000000000007b1d */ /* 0x002fe60000010000 */
[----:B------:R-:W-:-:S04]  /*4380*/  ULEA.HI UR4, UR12, UR4, URZ, 0x1c ;  /* 0x000000040c047291 */ /* 0x000fc8000f8fe03f */
[----:B------:R-:W-:Y:S01]  /*4390*/  ULOP3.LUT UR8, UR4, 0x3fff, URZ, 0xc0, !UPT ;  /* 0x00003fff04087892 */ /* 0x000fe2000f8ec03f */
[----:B------:R-:W-:Y:S01]  /*43a0*/  UMOV UR9, 0x80000020 ;  /* 0x8000002000097882 */ /* 0x000fe20000000000 */
[----:B------:R-:W-:-:S07]  /*43b0*/  WARPGROUP.ARRIVE ;  /* 0x00000000000079c5 */ /* 0x000fce0000000000 */
[----:B------:R-:W-:Y:S01]  /*43c0*/  QGMMA.64x64x32.F32.E4M3.E4M3 R56, gdesc[UR8], R56 ;  /* 0x00e00000083879f3 */ /* 0x000fe20008700838 */
[----:B------:R-:W-:Y:S01]  /*43d0*/  UIADD3 UR8, UP0, UR8, 0x2, URZ ;  /* 0x0000000208087890 */ /* 0x000fe2000ff1e03f */
[----:B------:R-:W-:-:S03]  /*43e0*/  UMOV UR4, URZ ;  /* 0x0000003f00047c82 */ /* 0x000fc60008000000 */
[----:B------:R-:W-:-:S03]  /*43f0*/  UIADD3.X UR5, UR4, -0x7fffffe0, URZ, UP0, !UPT ;  /* 0x8000002004057890 */ /* 0x000fc600087fe43f */
[----:B------:R-:W-:Y:S02]  /*4400*/  UMOV UR4, UR8 ;  /* 0x0000000800047c82 */ /* 0x000fe40008000000 */
[----:B------:R-:W-:-:S04]  /*4410*/  UIADD3.64 UR8, UR4, 0x1fe, URZ ;  /* 0x000001fe04087897 */ /* 0x000fc8000fffe03f */
[----:B------:R-:W-:Y:S05]  /*4420*/  QGMMA.64x64x32.F32.E4M3.E4M3 R56, gdesc[UR4], R56 ;  /* 0x00e00000043879f3 */ /* 0x000fea0008700838 */
[----:B------:R-:W-:Y:S01]  /*4430*/  QGMMA.64x64x32.F32.E4M3.E4M3 R24, gdesc[UR8], R24 ;  /* 0x00e00000081879f3 */ /* 0x000fe20008700818 */
[----:B------:R-:W-:Y:S01]  /*4440*/  UIADD3.64 UR4, UR4, 0x200, URZ ;  /* 0x0000020004047897 */ /* 0x000fe2000fffe03f */
[----:B------:R-:W-:Y:S01]  /*4450*/  IADD3 R130, P1, R130, UR13, RZ ;  /* 0x0000000d82827c10 */ /* 0x000fe2000ff3e0ff */
[----:B------:R-:W-:Y:S02]  /*4460*/  IMAD.SHL.U32 R2, R98, 0x40, RZ ;  /* 0x0000004062027824 */ /* 0x000fe400078e00ff */
[----:B------:R-:W-:Y:S01]  /*4470*/  VIADD R129, R129, 0xffffffff ;  /* 0xffffffff81817836 */ /* 0x000fe20000000000 */
[----:B------:R-:W-:-:S02]  /*4480*/  IADD3 R96, P3, R96, UR13, RZ ;  /* 0x0000000d60607c10 */ /* 0x000fc4000ff7e0ff */
[----:B------:R-:W-:Y:S02]  /*4490*/  IADD3 R100, P0, R2, R100, RZ ;  /* 0x0000006402647210 */ /* 0x000fe40007f1e0ff */
[----:B------:R-:W-:Y:S01]  /*44a0*/  IADD3 R132, P2, R132, UR13, RZ ;  /* 0x0000000d84847c10 */ /* 0x000fe2000ff5e0ff */
[----:B------:R-:W-:Y:S01]  /*44b0*/  QGMMA.64x64x32.F32.E4M3.E4M3 R24, gdesc[UR4], R24, gsb0 ;  /* 0x00e00000041879f3 */ /* 0x000fe20008000818 */
[----:B------:R-:W-:-:S06]  /*44c0*/  USHF.R.S32.HI UR4, URZ, 0x1f, UR13 ;  /* 0x0000001f3f047899 */ /* 0x000fcc000801140d */
[----:B------:R-:W-:Y:S02]  /*44d0*/  IADD3.X R123, R123, UR4, RZ, P1, !PT ;  /* 0x000000047b7b7c10 */ /* 0x000fe40008ffe4ff */
[----:B------:R-:W-:-:S04]  /*44e0*/  IADD3 R116, P1, R116, UR13, RZ ;  /* 0x0000000d74747c10 */ /* 0x000fc8000ff3e0ff */
[----:B------:R-:W-:Y:S02]  /*44f0*/  IADD3.X R109, R109, UR4, RZ, P1, !PT ;  /* 0x000000046d6d7c10 */ /* 0x000fe40008ffe4ff */
[----:B------:R-:W-:Y:S02]  /*4500*/  ISETP.NE.U32.AND P1, PT, R129, RZ, PT ;  /* 0x000000ff8100720c */ /* 0x000fe40003f25070 */
[----:B------:R-:W-:Y:S02]  /*4510*/  LEA.HI.X.SX32 R131, R2, R131, 0x1, P0 ;  /* 0x0000008302837211 */ /* 0x000fe400000f0eff */
[----:B------:R-:W-:Y:S02]  /*4520*/  IADD3.X R127, R127, UR4, RZ, P3, !PT ;  /* 0x000000047f7f7c10 */ /* 0x000fe40009ffe4ff */
[----:B------:R-:W-:Y:S02]  /*4530*/  IADD3.X R125, R125, UR4, RZ, P2, !PT ;  /* 0x000000047d7d7c10 */ /* 0x000fe400097fe4ff */
[----:B------:R-:W-:-:S02]  /*4540*/  IADD3 R128, P0, R128, UR13, RZ ;  /* 0x0000000d80807c10 */ /* 0x000fc4000ff1e0ff */
[----:B------:R-:W-:Y:S02]  /*4550*/  IADD3 R126, P4, R126, UR13, RZ ;  /* 0x0000000d7e7e7c10 */ /* 0x000fe4000ff9e0ff */
[----:B------:R-:W-:Y:S02]  /*4560*/  IADD3 R124, P6, R124, UR13, RZ ;  /* 0x0000000d7c7c7c10 */ /* 0x000fe4000ffde0ff */
[----:B------:R-:W-:Y:S02]  /*4570*/  IADD3 R122, P5, R122, UR13, RZ ;  /* 0x0000000d7a7a7c10 */ /* 0x000fe4000ffbe0ff */
[----:B------:R-:W-:Y:S02]  /*4580*/  IADD3 R120, P3, R120, UR13, RZ ;  /* 0x0000000d78787c10 */ /* 0x000fe4000ff7e0ff */
[----:B------:R-:W-:Y:S02]  /*4590*/  IADD3 R118, P2, R118, UR13, RZ ;  /* 0x0000000d76767c10 */ /* 0x000fe4000ff5e0ff */
[----:B------:R-:W-:-:S02]  /*45a0*/  IADD3.X R121, R121, UR4, RZ, P0, !PT ;  /* 0x0000000479797c10 */ /* 0x000fc400087fe4ff */
[----:B------:R-:W-:Y:S02]  /*45b0*/  IADD3.X R119, R119, UR4, RZ, P4, !PT ;  /* 0x0000000477777c10 */ /* 0x000fe4000a7fe4ff */
[----:B------:R-:W-:Y:S02]  /*45c0*/  IADD3.X R117, R117, UR4, RZ, P6, !PT ;  /* 0x0000000475757c10 */ /* 0x000fe4000b7fe4ff */
[----:B------:R-:W-:Y:S02]  /*45d0*/  IADD3.X R115, R115, UR4, RZ, P5, !PT ;  /* 0x0000000473737c10 */ /* 0x000fe4000affe4ff */
        /* <DEDUP_REMOVED lines=13> */
[----:B------:R-:W-:Y:S01]  /*46b0*/  IADD3.X R99, R99, UR4, RZ, P2, !PT ;  /* 0x0000000463637c10 */ /* 0x000fe200097fe4ff */
[----:B------:R-:W-:Y:S01]  /*46c0*/  VIADD R102, R102, 0xffffffc0 ;  /* 0xffffffc066667836 */ /* 0x000fe20000000000 */
[----:B------:R-:W-:-:S02]  /*46d0*/  WARPGROUP.DEPBAR.LE gsb0, 0x0 ;  /* 0x00008000000079c5 */ /* 0x000fc40000010000 */
[----:B0-----:R-:W-:Y:S05]  /*46e0*/  @P1 BRA `(.L_x_2) ;  /* 0xffffffd400c81947 */ /* 0x001fea000383ffff */
.L_x_1:
[----:B------:R-:W-:Y:S01]  /*46f0*/  BAR.SYNC.DEFER_BLOCKING 0x0 ;  /* 0x0000000000007b1d */ /* 0x000fe20000010000 */
[C---:B------:R-:W-:Y:S01]  /*4700*/  IMAD.SHL.U32 R2, R0.reuse, 0x10, RZ ;  /* 0x0000001000027824 */ /* 0x040fe200078e00ff */
[----:B------:R-:W-:Y:S01]  /*4710*/  F2FP.SATFINITE.E4M3.F32.PACK_AB_MERGE_C R58, R59, R58, RZ ;  /* 0x0000003a3b3a723e */ /* 0x000fe200048070ff */
[----:B------:R-:W-:Y:S01]  /*4720*/  IMAD.SHL.U32 R0, R0, 0x80, RZ ;  /* 0x0000008000007824 */ /* 0x000fe200078e00ff */
[----:B------:R-:W-:Y:S01]  /*4730*/  F2FP.SATFINITE.E4M3.F32.PACK_AB_MERGE_C R63, R63, R62, RZ ;  /* 0x0000003e3f3f723e */ /* 0x000fe200048070ff */
[C---:B------:R-:W-:Y:S01]  /*4740*/  VIADD R4, R23.reuse, 0x1 ;  /* 0x0000000117047836 */ /* 0x040fe20000000000 */
[----:B------:R-:W-:Y:S01]  /*4750*/  LOP3.LUT R2, R2, 0xf0, RZ, 0xc0, !PT ;  /* 0x000000f002027812 */ /* 0x000fe200078ec0ff */
[----:B------:R-:W-:Y:S01]  /*4760*/  ULDC.64 UR6, c[0x0][0x228] ;  /* 0x00008a0000067ab9 */ /* 0x000fe20000000a00 */
[----:B------:R-:W-:Y:S01]  /*4770*/  LOP3.LUT R3, R0, 0x800, RZ, 0xc0, !PT ;  /* 0x0000080000037812 */ /* 0x000fe200078ec0ff */
[----:B------:R-:W-:Y:S01]  /*4780*/  VIADD R0, R23, 0x4 ;  /* 0x0000000417007836 */ /* 0x000fe20000000000 */
[----:B------:R-:W-:Y:S01]  /*4790*/  LOP3.LUT R88, R88, 0x700, RZ, 0xc0, !PT ;  /* 0x0000070058587812 */ /* 0x000fe200078ec0ff */
[----:B------:R-:W-:Y:S01]  /*47a0*/  ULDC UR4, c[0x0][0x244] ;  /* 0x0000910000047ab9 */ /* 0x000fe20000000800 */
[----:B------:R-:W-:Y:S01]  /*47b0*/  IADD3 R3, R3, UR12, R2 ;  /* 0x0000000c03037c10 */ /* 0x000fe2000fffe002 */
[----:B------:R-:W-:Y:S01]  /*47c0*/  VIADD R2, R23, 0x3 ;  /* 0x0000000317027836 */ /* 0x000fe20000000000 */
[----:B------:R-:W-:-:S02]  /*47d0*/  F2FP.SATFINITE.E4M3.F32.PACK_AB_MERGE_C R56, R57, R56, RZ ;  /* 0x000000383938723e */ /* 0x000fc400048070ff */
[----:B------:R-:W-:Y:S01]  /*47e0*/  F2FP.SATFINITE.E4M3.F32.PACK_AB_MERGE_C R61, R61, R60, RZ ;  /* 0x0000003c3d3d723e */ /* 0x000fe200048070ff */
[----:B------:R-:W-:Y:S01]  /*47f0*/  IMAD.IADD R88, R88, 0x1, R3 ;  /* 0x0000000158587824 */ /* 0x000fe200078e0203 */
[----:B------:R-:W-:Y:S01]  /*4800*/  F2FP.SATFINITE.E4M3.F32.PACK_AB_MERGE_C R24, R25, R24, RZ ;  /* 0x000000181918723e */ /* 0x000fe200048070ff */
[----:B------:R-:W-:Y:S01]  /*4810*/  VIADD R3, R23, 0x2 ;  /* 0x0000000217037836 */ /* 0x000fe20000000000 */
[----:B------:R-:W-:Y:S02]  /*4820*/  F2FP.SATFINITE.E4M3.F32.PACK_AB_MERGE_C R26, R27, R26, RZ ;  /* 0x0000001a1b1a723e */ /* 0x000fe400048070ff */
[----:B------:R-:W-:Y:S02]  /*4830*/  F2FP.SATFINITE.E4M3.F32.PACK_AB_MERGE_C R29, R29, R28, RZ ;  /* 0x0000001c1d1d723e */ /* 0x000fe400048070ff */
[----:B------:R-:W-:Y:S02]  /*4840*/  F2FP.SATFINITE.E4M3.F32.PACK_AB_MERGE_C R31, R31, R30, RZ ;  /* 0x0000001e1f1f723e */ /* 0x000fe400048070ff */
[----:B------:R-:W-:-:S02]  /*4850*/  PRMT R57, R58, 0x5410, R63 ;  /* 0x000054103a397816 */ /* 0x000fc4000000003f */
[----:B------:R-:W-:Y:S02]  /*4860*/  PRMT R56, R56, 0x5410, R61 ;  /* 0x0000541038387816 */ /* 0x000fe4000000003d */
[----:B------:R-:W-:Y:S02]  /*4870*/  PRMT R58, R24, 0x5410, R29 ;  /* 0x00005410183a7816 */ /* 0x000fe4000000001d */
[----:B------:R-:W-:Y:S02]  /*4880*/  PRMT R59, R26, 0x5410, R31 ;  /* 0x000054101a3b7816 */ /* 0x000fe4000000001f */
[----:B------:R-:W-:Y:S02]  /*4890*/  LEA R20, R20, UR12, 0x4 ;  /* 0x0000000c14147c11 */ /* 0x000fe4000f8e20ff */
[----:B------:R-:W-:Y:S01]  /*48a0*/  F2FP.SATFINITE.E4M3.F32.PACK_AB_MERGE_C R66, R67, R66, RZ ;  /* 0x000000424342723e */ /* 0x000fe200048070ff */
[----:B------:R-:W-:Y:S01]  /*48b0*/  STSM.16.M88.4 [R88], R56 ;  /* 0x0000003858007844 */ /* 0x000fe20000000200 */
[----:B------:R-:W-:-:S02]  /*48c0*/  F2FP.SATFINITE.E4M3.F32.PACK_AB_MERGE_C R71, R71, R70, RZ ;  /* 0x000000464747723e */ /* 0x000fc400048070ff */
[----:B------:R-:W-:Y:S01]  /*48d0*/  F2FP.SATFINITE.E4M3.F32.PACK_AB_MERGE_C R64, R65, R64, RZ ;  /* 0x000000404140723e */ /* 0x000fe200048070ff */
[----:B------:R-:W-:Y:S01]  /*48e0*/  BAR.SYNC.DEFER_BLOCKING 0x0 ;  /* 0x0000000000007b1d */ /* 0x000fe20000010000 */
[----:B------:R-:W-:Y:S02]  /*48f0*/  F2FP.SATFINITE.E4M3.F32.PACK_AB_MERGE_C R69, R69, R68, RZ ;  /* 0x000000444545723e */ /* 0x000fe400048070ff */
[----:B------:R-:W-:Y:S02]  /*4900*/  F2FP.SATFINITE.E4M3.F32.PACK_AB_MERGE_C R32, R33, R32, RZ ;  /* 0x000000202120723e */ /* 0x000fe400048070ff */
[----:B------:R-:W-:Y:S02]  /*4910*/  F2FP.SATFINITE.E4M3.F32.PACK_AB_MERGE_C R34, R35, R34, RZ ;  /* 0x000000222322723e */ /* 0x000fe400048070ff */
[----:B------:R-:W-:Y:S02]  /*4920*/  F2FP.SATFINITE.E4M3.F32.PACK_AB_MERGE_C R37, R37, R36, RZ ;  /* 0x000000242525723e */ /* 0x000fe400048070ff */
[----:B------:R-:W-:-:S02]  /*4930*/  F2FP.SATFINITE.E4M3.F32.PACK_AB_MERGE_C R39, R39, R38, RZ ;  /* 0x000000262727723e */ /* 0x000fc400048070ff */
[----:B------:R-:W-:Y:S02]  /*4940*/  PRMT R65, R66, 0x5410, R71 ;  /* 0x0000541042417816 */ /* 0x000fe40000000047 */
[----:B------:R-:W-:Y:S02]  /*4950*/  PRMT R64, R64, 0x5410, R69 ;  /* 0x0000541040407816 */ /* 0x000fe40000000045 */
[----:B------:R-:W-:Y:S02]  /*4960*/  PRMT R66, R32, 0x5410, R37 ;  /* 0x0000541020427816 */ /* 0x000fe40000000025 */
[----:B------:R-:W-:Y:S02]  /*4970*/  PRMT R67, R34, 0x5410, R39 ;  /* 0x0000541022437816 */ /* 0x000fe40000000027 */
[----:B------:R-:W-:Y:S02]  /*4980*/  F2FP.SATFINITE.E4M3.F32.PACK_AB_MERGE_C R74, R75, R74, RZ ;  /* 0x0000004a4b4a723e */ /* 0x000fe400048070ff */
[----:B------:R-:W-:-:S02]  /*4990*/  F2FP.SATFINITE.E4M3.F32.PACK_AB_MERGE_C R79, R79, R78, RZ ;  /* 0x0000004e4f4f723e */ /* 0x000fc400048070ff */
[----:B------:R-:W-:Y:S01]  /*49a0*/  F2FP.SATFINITE.E4M3.F32.PACK_AB_MERGE_C R72, R73, R72, RZ ;  /* 0x000000484948723e */ /* 0x000fe200048070ff */
[----:B------:R-:W0:Y:S01]  /*49b0*/  LDS.128 R12, [R20] ;  /* 0x00000000140c7984 */ /* 0x000e220000000c00 */
[----:B------:R-:W-:Y:S02]  /*49c0*/  F2FP.SATFINITE.E4M3.F32.PACK_AB_MERGE_C R77, R77, R76, RZ ;  /* 0x0000004c4d4d723e */ /* 0x000fe400048070ff */
[----:B------:R-:W-:Y:S01]  /*49d0*/  F2FP.SATFINITE.E4M3.F32.PACK_AB_MERGE_C R40, R41, R40, RZ ;  /* 0x000000282928723e */ /* 0x000fe200048070ff */
[----:B------:R-:W-:Y:S01]  /*49e0*/  BAR.SYNC.DEFER_BLOCKING 0x0 ;  /* 0x0000000000007b1d */ /* 0x000fe20000010000 */
[----:B------:R-:W-:Y:S02]  /*49f0*/  F2FP.SATFINITE.E4M3.F32.PACK_AB_MERGE_C R42, R43, R42, RZ ;  /* 0x0000002a2b2a723e */ /* 0x000fe400048070ff */
[----:B------:R-:W-:Y:S02]  /*4a00*/  F2FP.SATFINITE.E4M3.F32.PACK_AB_MERGE_C R45, R45, R44, RZ ;  /* 0x0000002c2d2d723e */ /* 0x000fe400048070ff */
[----:B------:R-:W-:-:S02]  /*4a10*/  F2FP.SATFINITE.E4M3.F32.PACK_AB_MERGE_C R47, R47, R46, RZ ;  /* 0x0000002e2f2f723e */ /* 0x000fc400048070ff */
[----:B------:R-:W-:Y:S02]  /*4a20*/  PRMT R73, R74, 0x5410, R79 ;  /* 0x000054104a497816 */ /* 0x000fe4000000004f */
[----:B------:R-:W-:Y:S02]  /*4a30*/  PRMT R72, R72, 0x5410, R77 ;  /* 0x0000541048487816 */ /* 0x000fe4000000004d */
[----:B------:R-:W-:Y:S02]  /*4a40*/  PRMT R74, R40, 0x5410, R45 ;  /* 0x00005410284a7816 */ /* 0x000fe4000000002d */
[----:B------:R-:W-:Y:S02]  /*4a50*/  PRMT R75, R42, 0x5410, R47 ;  /* 0x000054102a4b7816 */ /* 0x000fe4000000002f */
[----:B------:R-:W-:Y:S01]  /*4a60*/  ISETP.GE.AND P0, PT, R22, UR6, PT ;  /* 0x0000000616007c0c */ /* 0x000fe2000bf06270 */
[----:B------:R-:W-:Y:S01]  /*4a70*/  ULDC UR6, c[0x0][0x248] ;  /* 0x0000920000067ab9 */ /* 0x000fe20000000800 */
[----:B------:R-:W-:-:S02]  /*4a80*/  F2FP.SATFINITE.E4M3.F32.PACK_AB_MERGE_C R82, R83, R82, RZ ;  /* 0x000000525352723e */ /* 0x000fc400048070ff */
[----:B------:R-:W-:Y:S02]  /*4a90*/  ISETP.LT.AND P2, PT, R4, UR7, !P0 ;  /* 0x0000000704007c0c */ /* 0x000fe4000c741270 */
[----:B------:R-:W-:Y:S02]  /*4aa0*/  F2FP.SATFINITE.E4M3.F32.PACK_AB_MERGE_C R87, R87, R86, RZ ;  /* 0x000000565757723e */ /* 0x000fe400048070ff */
[----:B------:R-:W-:Y:S01]  /*4ab0*/  F2FP.SATFINITE.E4M3.F32.PACK_AB_MERGE_C R80, R81, R80, RZ ;  /* 0x000000505150723e */ /* 0x000fe200048070ff */
[----:B------:R-:W-:Y:S01]  /*4ac0*/  STSM.16.M88.4 [R88], R64 ;  /* 0x0000004058007844 */ /* 0x000fe20000000200 */
[----:B------:R-:W-:Y:S02]  /*4ad0*/  F2FP.SATFINITE.E4M3.F32.PACK_AB_MERGE_C R85, R85, R84, RZ ;  /* 0x000000545555723e */ /* 0x000fe400048070ff */
[----:B------:R-:W-:Y:S01]  /*4ae0*/  F2FP.SATFINITE.E4M3.F32.PACK_AB_MERGE_C R48, R49, R48, RZ ;  /* 0x000000303130723e */ /* 0x000fe200048070ff */
[----:B------:R-:W-:Y:S01]  /*4af0*/  BAR.SYNC.DEFER_BLOCKING 0x0 ;  /* 0x0000000000007b1d */ /* 0x000fe20000010000 */
[----:B------:R-:W-:-:S02]  /*4b00*/  F2FP.SATFINITE.E4M3.F32.PACK_AB_MERGE_C R50, R51, R50, RZ ;  /* 0x000000323332723e */ /* 0x000fc400048070ff */
[----:B------:R-:W-:Y:S02]  /*4b10*/  F2FP.SATFINITE.E4M3.F32.PACK_AB_MERGE_C R53, R53, R52, RZ ;  /* 0x000000343535723e */ /* 0x000fe400048070ff */
[----:B------:R-:W-:Y:S02]  /*4b20*/  F2FP.SATFINITE.E4M3.F32.PACK_AB_MERGE_C R55, R55, R54, RZ ;  /* 0x000000363737723e */ /* 0x000fe400048070ff */
[----:B------:R-:W-:Y:S02]  /*4b30*/  PRMT R81, R82, 0x5410, R87 ;  /* 0x0000541052517816 */ /* 0x000fe40000000057 */
[----:B------:R-:W-:Y:S02]  /*4b40*/  PRMT R80, R80, 0x5410, R85 ;  /* 0x0000541050507816 */ /* 0x000fe40000000055 */
[----:B------:R-:W-:Y:S02]  /*4b50*/  PRMT R82, R48, 0x5410, R53 ;  /* 0x0000541030527816 */ /* 0x000fe40000000035 */
[----:B------:R-:W-:-:S02]  /*4b60*/  PRMT R83, R50, 0x5410, R55 ;  /* 0x0000541032537816 */ /* 0x000fc40000000037 */
[----:B------:R-:W-:Y:S01]  /*4b70*/  ISETP.LT.AND P4, PT, R0, UR7, !P0 ;  /* 0x0000000700007c0c */ /* 0x000fe2000c781270 */
[----:B------:R-:W-:Y:S01]  /*4b80*/  IMAD R0, R22, UR4, RZ ;  /* 0x0000000416007c24 */ /* 0x000fe2000f8e02ff */
[----:B------:R-:W-:Y:S01]  /*4b90*/  ISETP.LT.AND P1, PT, R3, UR7, !P0 ;  /* 0x0000000703007c0c */ /* 0x000fe2000c721270 */
[----:B------:R-:W-:Y:S01]  /*4ba0*/  ULDC.64 UR4, c[0x0][0x220] ;  /* 0x0000880000047ab9 */ /* 0x000fe20000000a00 */
[----:B------:R-:W-:Y:S01]  /*4bb0*/  ISETP.LT.AND P5, PT, R2, UR7, !P0 ;  /* 0x0000000702007c0c */ /* 0x000fe2000c7a1270 */
[----:B------:R-:W-:Y:S01]  /*4bc0*/  IMAD R3, R23, UR6, RZ ;  /* 0x0000000617037c24 */ /* 0x000fe2000f8e02ff */
[----:B------:R-:W-:Y:S02]  /*4bd0*/  IADD3 R2, P3, R0, UR4, RZ ;  /* 0x0000000400027c10 */ /* 0x000fe4000ff7e0ff */
[----:B0-----:R-:W-:Y:S01]  /*4be0*/  PRMT R31, R12, 0x7770, RZ ;  /* 0x000077700c1f7816 */ /* 0x001fe200000000ff */
[----:B------:R-:W0:Y:S01]  /*4bf0*/  LDS.128 R8, [R20] ;  /* 0x0000000014087984 */ /* 0x000e220000000c00 */
[----:B------:R-:W-:Y:S01]  /*4c00*/  LEA.HI.X.SX32 R0, R0, UR5, 0x1, P3 ;  /* 0x0000000500007c11 */ /* 0x000fe200098f0eff */
[C---:B------:R-:W-:Y:S01]  /*4c10*/  VIADD R19, R3.reuse, UR6 ;  /* 0x0000000603137c36 */ /* 0x040fe20008000000 */
[----:B------:R-:W-:Y:S01]  /*4c20*/  BAR.SYNC.DEFER_BLOCKING 0x0 ;  /* 0x0000000000007b1d */ /* 0x000fe20000010000 */
[----:B------:R-:W-:-:S02]  /*4c30*/  IADD3 R16, P6, R3, R2, RZ ;  /* 0x0000000203107210 */ /* 0x000fc40007fde0ff */
[----:B------:R-:W-:Y:S01]  /*4c40*/  VIADD R21, R19, UR6 ;  /* 0x0000000613157c36 */ /* 0x000fe20008000000 */
[----:B------:R-:W-:Y:S02]  /*4c50*/  ISETP.LT.AND P3, PT, R23, UR7, !P0 ;  /* 0x0000000717007c0c */ /* 0x000fe4000c761270 */
[----:B------:R-:W-:Y:S01]  /*4c60*/  LEA.HI.X.SX32 R17, R3, R0, 0x1, P6 ;  /* 0x0000000003117211 */ /* 0x000fe200030f0eff */
[----:B------:R-:W-:Y:S01]  /*4c70*/  VIADD R27, R21, UR6 ;  /* 0x00000006151b7c36 */ /* 0x000fe20008000000 */
[----:B------:R-:W-:Y:S01]  /*4c80*/  IADD3 R18, P6, R19, R2, RZ ;  /* 0x0000000213127210 */ /* 0x000fe20007fde0ff */
[----:B------:R-:W-:Y:S01]  /*4c90*/  VIADD R3, R23, 0x5 ;  /* 0x0000000517037836 */ /* 0x000fe20000000000 */
[----:B------:R-:W-:Y:S02]  /*4ca0*/  PRMT R29, R12, 0x7771, RZ ;  /* 0x000077710c1d7816 */ /* 0x000fe400000000ff */
[----:B------:R-:W-:Y:S02]  /*4cb0*/  LEA.HI.X.SX32 R19, R19, R0, 0x1, P6 ;  /* 0x0000000013137211 */ /* 0x000fe400030f0eff */
[----:B------:R-:W-:-:S02]  /*4cc0*/  IADD3 R24, P6, R21, R2, RZ ;  /* 0x0000000215187210 */ /* 0x000fc40007fde0ff */
[----:B------:R-:W-:Y:S02]  /*4cd0*/  PRMT R35, R13, 0x7770, RZ ;  /* 0x000077700d237816 */ /* 0x000fe400000000ff */
[----:B------:R-:W-:Y:S01]  /*4ce0*/  LEA.HI.X.SX32 R25, R21, R0, 0x1, P6 ;  /* 0x0000000015197211 */ /* 0x000fe200030f0eff */
[----:B------:R-:W-:Y:S01]  /*4cf0*/  VIADD R21, R27, UR6 ;  /* 0x000000061b157c36 */ /* 0x000fe20008000000 */
[----:B------:R-:W-:Y:S01]  /*4d00*/  PRMT R33, R13, 0x7771, RZ ;  /* 0x000077710d217816 */ /* 0x000fe200000000ff */
[----:B------:R-:W-:Y:S01]  /*4d10*/  STSM.16.M88.4 [R88], R72 ;  /* 0x0000004858007844 */ /* 0x000fe20000000200 */
[----:B------:R-:W-:Y:S06]  /*4d20*/  BAR.SYNC.DEFER_BLOCKING 0x0 ;  /* 0x0000000000007b1d */ /* 0x000fec0000010000 */
[----:B------:R-:W1:Y:S02]  /*4d30*/  LDS.128 R4, [R20] ;  /* 0x0000000014047984 */ /* 0x000e640000000c00 */
[----:B------:R-:W-:Y:S06]  /*4d40*/  BAR.SYNC.DEFER_BLOCKING 0x0 ;  /* 0x0000000000007b1d */ /* 0x000fec0000010000 */
[----:B------:R-:W-:Y:S02]  /*4d50*/  STSM.16.M88.4 [R88], R80 ;  /* 0x0000005058007844 */ /* 0x000fe40000000200 */
[----:B------:R-:W-:Y:S06]  /*4d60*/  BAR.SYNC.DEFER_BLOCKING 0x0 ;  /* 0x0000000000007b1d */ /* 0x000fec0000010000 */
[----:B------:R2:W-:Y:S01]  /*4d70*/  @P3 STG.E.U8 desc[UR14][R16.64], R31 ;  /* 0x0000001f10003986 */ /* 0x0005e2000c10110e */
[----:B------:R-:W-:Y:S01]  /*4d80*/  ISETP.LT.AND P3, PT, R3, UR7, !P0 ;  /* 0x0000000703007c0c */ /* 0x000fe2000c761270 */
[----:B------:R-:W-:-:S02]  /*4d90*/  VIADD R3, R23, 0x6 ;  /* 0x0000000617037836 */ /* 0x000fc40000000000 */
[----:B------:R3:W-:Y:S03]  /*4da0*/  @P2 STG.E.U8 desc[UR14][R18.64], R29 ;  /* 0x0000001d12002986 */ /* 0x0007e6000c10110e */
[----:B------:R-:W-:Y:S01]  /*4db0*/  ISETP.LT.AND P2, PT, R3, UR7, !P0 ;  /* 0x0000000703007c0c */ /* 0x000fe2000c741270 */
[----:B------:R4:W-:Y:S01]  /*4dc0*/  @P1 STG.E.U8 desc[UR14][R24.64], R35 ;  /* 0x0000002318001986 */ /* 0x0009e2000c10110e */
[----:B------:R-:W-:Y:S01]  /*4dd0*/  VIADD R3, R23, 0x7 ;  /* 0x0000000717037836 */ /* 0x000fe20000000000 */
[C---:B--2---:R-:W-:Y:S02]  /*4de0*/  IADD3 R16, P6, R27.reuse, R2, RZ ;  /* 0x000000021b107210 */ /* 0x044fe40007fde0ff */
[----:B------:R-:W-:Y:S02]  /*4df0*/  PRMT R31, R14, 0x7770, RZ ;  /* 0x000077700e1f7816 */ /* 0x000fe400000000ff */
[----:B------:R-:W-:Y:S01]  /*4e00*/  LEA.HI.X.SX32 R17, R27, R0, 0x1, P6 ;  /* 0x000000001b117211 */ /* 0x000fe200030f0eff */
[C---:B---3--:R-:W-:Y:S01]  /*4e10*/  VIADD R29, R21.reuse, UR6 ;  /* 0x00000006151d7c36 */ /* 0x048fe20008000000 */
[----:B------:R-:W-:-:S02]  /*4e20*/  IADD3 R18, P6, R21, R2, RZ ;  /* 0x0000000215127210 */ /* 0x000fc40007fde0ff */
[----:B------:R-:W-:Y:S01]  /*4e30*/  ISETP.LT.AND P1, PT, R3, UR7, !P0 ;  /* 0x0000000703007c0c */ /* 0x000fe2000c721270 */
[----:B------:R2:W-:Y:S01]  /*4e40*/  @P5 STG.E.U8 desc[UR14][R16.64], R33 ;  /* 0x0000002110005986 */ /* 0x0005e2000c10110e */
[----:B------:R-:W-:Y:S01]  /*4e50*/  LEA.HI.X.SX32 R19, R21, R0, 0x1, P6 ;  /* 0x0000000015137211 */ /* 0x000fe200030f0eff */
[----:B------:R-:W-:Y:S01]  /*4e60*/  VIADD R3, R23, 0x8 ;  /* 0x0000000817037836 */ /* 0x000fe20000000000 */
[C---:B------:R-:W-:Y:S02]  /*4e70*/  IADD3 R26, P6, R29.reuse, R2, RZ ;  /* 0x000000021d1a7210 */ /* 0x040fe40007fde0ff */
[----:B----4-:R-:W-:Y:S01]  /*4e80*/  PRMT R35, R14, 0x7771, RZ ;  /* 0x000077710e237816 */ /* 0x010fe200000000ff */
[----:B------:R3:W-:Y:S01]  /*4e90*/  @P4 STG.E.U8 desc[UR14][R18.64], R31 ;  /* 0x0000001f12004986 */ /* 0x0007e2000c10110e */
[C---:B------:R-:W-:Y:S01]  /*4ea0*/  LEA.HI.X.SX32 R27, R29.reuse, R0, 0x1, P6 ;  /* 0x000000001d1b7211 */ /* 0x040fe200030f0eff */
[----:B------:R-:W-:Y:S01]  /*4eb0*/  VIADD R29, R29, UR6 ;  /* 0x000000061d1d7c36 */ /* 0x000fe20008000000 */
[----:B------:R-:W-:Y:S01]  /*4ec0*/  ISETP.LT.AND P5, PT, R3, UR7, !P0 ;  /* 0x0000000703007c0c */ /* 0x000fe2000c7a1270 */
[----:B------:R-:W-:-:S02]  /*4ed0*/  VIADD R3, R23, 0x9 ;  /* 0x0000000917037836 */ /* 0x000fc40000000000 */
[C---:B------:R-:W-:Y:S01]  /*4ee0*/  VIADD R21, R29.reuse, UR6 ;  /* 0x000000061d157c36 */ /* 0x040fe20008000000 */
[----:B--2---:R-:W-:Y:S01]  /*4ef0*/  IADD3 R16, P6, R29, R2, RZ ;  /* 0x000000021d107210 */ /* 0x004fe20007fde0ff */
[----:B------:R2:W-:Y:S01]  /*4f00*/  @P3 STG.E.U8 desc[UR14][R26.64], R35 ;  /* 0x000000231a003986 */ /* 0x0005e2000c10110e */
[----:B------:R-:W-:Y:S01]  /*4f10*/  PRMT R33, R15, 0x7771, RZ ;  /* 0x000077710f217816 */ /* 0x000fe200000000ff */
[----:B------:R-:W-:Y:S01]  /*4f20*/  VIADD R25, R21, UR6 ;  /* 0x0000000615197c36 */ /* 0x000fe20008000000 */
[----:B------:R-:W-:Y:S02]  /*4f30*/  LEA.HI.X.SX32 R17, R29, R0, 0x1, P6 ;  /* 0x000000001d117211 */ /* 0x000fe400030f0eff */
[----:B---3--:R-:W-:Y:S02]  /*4f40*/  IADD3 R18, P6, R21, R2, RZ ;  /* 0x0000000215127210 */ /* 0x008fe40007fde0ff */
[----:B------:R-:W-:Y:S02]  /*4f50*/  PRMT R31, R15, 0x7770, RZ ;  /* 0x000077700f1f7816 */ /* 0x000fe400000000ff */
[----:B------:R-:W-:Y:S01]  /*4f60*/  LEA.HI.X.SX32 R19, R21, R0, 0x1, P6 ;  /* 0x0000000015137211 */ /* 0x000fe200030f0eff */
[C---:B------:R-:W-:Y:S01]  /*4f70*/  VIADD R21, R25.reuse, UR6 ;  /* 0x0000000619157c36 */ /* 0x040fe20008000000 */
[----:B------:R-:W-:Y:S01]  /*4f80*/  IADD3 R24, P6, R25, R2, RZ ;  /* 0x0000000219187210 */ /* 0x000fe20007fde0ff */
[----:B------:R3:W-:Y:S01]  /*4f90*/  @P2 STG.E.U8 desc[UR14][R16.64], R31 ;  /* 0x0000001f10002986 */ /* 0x0007e2000c10110e */
[----:B------:R-:W-:Y:S01]  /*4fa0*/  ISETP.LT.AND P4, PT, R3, UR7, !P0 ;  /* 0x0000000703007c0c */ /* 0x000fe2000c781270 */
[----:B------:R-:W-:Y:S01]  /*4fb0*/  VIADD R3, R23, 0xa ;  /* 0x0000000a17037836 */ /* 0x000fe20000000000 */
[----:B------:R-:W-:Y:S01]  /*4fc0*/  LEA.HI.X.SX32 R25, R25, R0, 0x1, P6 ;  /* 0x0000000019197211 */ /* 0x000fe200030f0eff */
[----:B------:R4:W-:Y:S01]  /*4fd0*/  @P1 STG.E.U8 desc[UR14][R18.64], R33 ;  /* 0x0000002112001986 */ /* 0x0009e2000c10110e */
[----:B--2---:R-:W-:-:S02]  /*4fe0*/  IADD3 R26, P6, R21, R2, RZ ;  /* 0x00000002151a7210 */ /* 0x004fc40007fde0ff */
[C---:B------:R-:W-:Y:S02]  /*4ff0*/  PRMT R29, R12.reuse, 0x7772, RZ ;  /* 0x000077720c1d7816 */ /* 0x040fe400000000ff */
[C---:B------:R-:W-:Y:S01]  /*5000*/  LEA.HI.X.SX32 R27, R21.reuse, R0, 0x1, P6 ;  /* 0x00000000151b7211 */ /* 0x040fe200030f0eff */
[----:B------:R-:W-:Y:S01]  /*5010*/  VIADD R21, R21, UR6 ;  /* 0x0000000615157c36 */ /* 0x000fe20008000000 */
[----:B------:R-:W-:Y:S01]  /*5020*/  ISETP.LT.AND P3, PT, R3, UR7, !P0 ;  /* 0x0000000703007c0c */ /* 0x000fe2000c761270 */
[----:B------:R-:W-:Y:S01]  /*5030*/  VIADD R3, R23, 0xb ;  /* 0x0000000b17037836 */ /* 0x000fe20000000000 */
[----:B---3--:R-:W-:Y:S01]  /*5040*/  PRMT R31, R12, 0x7773, RZ ;  /* 0x000077730c1f7816 */ /* 0x008fe200000000ff */
[----:B------:R2:W-:Y:S01]  /*5050*/  @P5 STG.E.U8 desc[UR14][R24.64], R29 ;  /* 0x0000001d18005986 */ /* 0x0005e2000c10110e */
[C---:B------:R-:W-:Y:S01]  /*5060*/  IADD3 R16, P6, R21.reuse, R2, RZ ;  /* 0x0000000215107210 */ /* 0x040fe20007fde0ff */
[----:B----4-:R-:W-:Y:S01]  /*5070*/  VIADD R19, R21, UR6 ;  /* 0x0000000615137c36 */ /* 0x010fe20008000000 */
[----:B------:R-:W-:Y:S01]  /*5080*/  PRMT R33, R13, 0x7772, RZ ;  /* 0x000077720d217816 */ /* 0x000fe200000000ff */
[----:B------:R3:W-:Y:S01]  /*5090*/  @P4 STG.E.U8 desc[UR14][R26.64], R31 ;  /* 0x0000001f1a004986 */ /* 0x0007e2000c10110e */
[----:B------:R-:W-:Y:S01]  /*50a0*/  LEA.HI.X.SX32 R17, R21, R0, 0x1, P6 ;  /* 0x0000000015117211 */ /* 0x000fe200030f0eff */
[C---:B------:R-:W-:Y:S01]  /*50b0*/  VIADD R21, R19.reuse, UR6 ;  /* 0x0000000613157c36 */ /* 0x040fe20008000000 */
[----:B------:R-:W-:-:S02]  /*50c0*/  IADD3 R12, P6, R19, R2, RZ ;  /* 0x00000002130c7210 */ /* 0x000fc40007fde0ff */
[----:B------:R-:W-:Y:S01]  /*50d0*/  ISETP.LT.AND P2, PT, R3, UR7, !P0 ;  /* 0x0000000703007c0c */ /* 0x000fe2000c741270 */
[----:B------:R-:W-:Y:S01]  /*50e0*/  VIADD R3, R23, 0xc ;  /* 0x0000000c17037836 */ /* 0x000fe20000000000 */
[----:B------:R4:W-:Y:S01]  /*50f0*/  @P3 STG.E.U8 desc[UR14][R16.64], R33 ;  /* 0x0000002110003986 */ /* 0x0009e2000c10110e */
[----:B--2---:R-:W-:Y:S02]  /*5100*/  PRMT R29, R13, 0x7773, RZ ;  /* 0x000077730d1d7816 */ /* 0x004fe400000000ff */
[----:B------:R-:W-:Y:S02]  /*5110*/  LEA.HI.X.SX32 R13, R19, R0, 0x1, P6 ;  /* 0x00000000130d7211 */ /* 0x000fe400030f0eff */
[C---:B------:R-:W-:Y:S01]  /*5120*/  IADD3 R18, P6, R21.reuse, R2, RZ ;  /* 0x0000000215127210 */ /* 0x040fe20007fde0ff */
[----:B---3--:R-:W-:Y:S01]  /*5130*/  VIADD R27, R21, UR6 ;  /* 0x00000006151b7c36 */ /* 0x008fe20008000000 */
[----:B------:R-:W-:Y:S01]  /*5140*/  ISETP.LT.AND P1, PT, R3, UR7, !P0 ;  /* 0x0000000703007c0c */ /* 0x000fe2000c721270 */
[----:B------:R-:W-:Y:S01]  /*5150*/  VIADD R3, R23, 0xd ;  /* 0x0000000d17037836 */ /* 0x000fe20000000000 */
[----:B------:R-:W-:-:S02]  /*5160*/  LEA.HI.X.SX32 R19, R21, R0, 0x1, P6 ;  /* 0x0000000015137211 */ /* 0x000fc400030f0eff */
[----:B------:R-:W-:Y:S01]  /*5170*/  IADD3 R24, P6, R27, R2, RZ ;  /* 0x000000021b187210 */ /* 0x000fe20007fde0ff */
[----:B------:R2:W-:Y:S01]  /*5180*/  @P2 STG.E.U8 desc[UR14][R12.64], R29 ;  /* 0x0000001d0c002986 */ /* 0x0005e2000c10110e */
[----:B------:R-:W-:Y:S01]  /*5190*/  ISETP.LT.AND P5, PT, R3, UR7, !P0 ;  /* 0x0000000703007c0c */ /* 0x000fe2000c7a1270 */
[----:B------:R-:W-:Y:S01]  /*51a0*/  VIADD R3, R23, 0xe ;  /* 0x0000000e17037836 */ /* 0x000fe20000000000 */
[C---:B------:R-:W-:Y:S01]  /*51b0*/  LEA.HI.X.SX32 R25, R27.reuse, R0, 0x1, P6 ;  /* 0x000000001b197211 */ /* 0x040fe200030f0eff */
[----:B------:R-:W-:Y:S01]  /*51c0*/  VIADD R27, R27, UR6 ;  /* 0x000000061b1b7c36 */ /* 0x000fe20008000000 */
[C---:B------:R-:W-:Y:S02]  /*51d0*/  PRMT R31, R14.reuse, 0x7772, RZ ;  /* 0x000077720e1f7816 */ /* 0x040fe400000000ff */
[----:B------:R-:W-:Y:S01]  /*51e0*/  ISETP.LT.AND P4, PT, R3, UR7, !P0 ;  /* 0x0000000703007c0c */ /* 0x000fe2000c781270 */
[----:B----4-:R-:W-:Y:S01]  /*51f0*/  VIADD R17, R27, UR6 ;  /* 0x000000061b117c36 */ /* 0x010fe20008000000 */
[----:B------:R-:W-:Y:S01]  /*5200*/  PRMT R21, R14, 0x7773, RZ ;  /* 0x000077730e157816 */ /* 0x000fe200000000ff */
[----:B------:R-:W-:Y:S01]  /*5210*/  VIADD R3, R23, 0xf ;  /* 0x0000000f17037836 */ /* 0x000fe20000000000 */
[----:B------:R3:W-:Y:S01]  /*5220*/  @P1 STG.E.U8 desc[UR14][R18.64], R31 ;  /* 0x0000001f12001986 */ /* 0x0007e2000c10110e */
[----:B--2---:R-:W-:-:S02]  /*5230*/  IADD3 R12, P6, R27, R2, RZ ;  /* 0x000000021b0c7210 */ /* 0x004fc40007fde0ff */
[----:B------:R-:W-:Y:S01]  /*5240*/  PRMT R29, R15, 0x7773, RZ ;  /* 0x000077730f1d7816 */ /* 0x000fe200000000ff */
[----:B------:R2:W-:Y:S01]  /*5250*/  @P5 STG.E.U8 desc[UR14][R24.64], R21 ;  /* 0x0000001518005986 */ /* 0x0005e2000c10110e */
[----:B------:R-:W-:Y:S02]  /*5260*/  LEA.HI.X.SX32 R13, R27, R0, 0x1, P6 ;  /* 0x000000001b0d7211 */ /* 0x000fe400030f0eff */
[----:B------:R-:W-:Y:S02]  /*5270*/  IADD3 R14, P6, R17, R2, RZ ;  /* 0x00000002110e7210 */ /* 0x000fe40007fde0ff */
[----:B------:R-:W-:Y:S01]  /*5280*/  ISETP.LT.AND P3, PT, R3, UR7, !P0 ;  /* 0x0000000703007c0c */ /* 0x000fe2000c761270 */
[----:B------:R-:W-:Y:S01]  /*5290*/  VIADD R3, R23, 0x10 ;  /* 0x0000001017037836 */ /* 0x000fe20000000000 */
[----:B------:R-:W-:Y:S01]  /*52a0*/  PRMT R27, R15, 0x7772, RZ ;  /* 0x000077720f1b7816 */ /* 0x000fe200000000ff */
[C---:B---3--:R-:W-:Y:S01]  /*52b0*/  VIADD R19, R17.reuse, UR6 ;  /* 0x0000000611137c36 */ /* 0x048fe20008000000 */
[----:B------:R-:W-:-:S02]  /*52c0*/  LEA.HI.X.SX32 R15, R17, R0, 0x1, P6 ;  /* 0x00000000110f7211 */ /* 0x000fc400030f0eff */
[----:B------:R-:W-:Y:S01]  /*52d0*/  ISETP.LT.AND P2, PT, R3, UR7, !P0 ;  /* 0x0000000703007c0c */ /* 0x000fe2000c741270 */
[C---:B--2---:R-:W-:Y:S01]  /*52e0*/  VIADD R21, R19.reuse, UR6 ;  /* 0x0000000613157c36 */ /* 0x044fe20008000000 */
[----:B------:R-:W-:Y:S01]  /*52f0*/  IADD3 R16, P6, R19, R2, RZ ;  /* 0x0000000213107210 */ /* 0x000fe20007fde0ff */
[----:B------:R-:W-:Y:S01]  /*5300*/  VIADD R3, R23, 0x11 ;  /* 0x0000001117037836 */ /* 0x000fe20000000000 */
[----:B------:R2:W-:Y:S01]  /*5310*/  @P4 STG.E.U8 desc[UR14][R12.64], R27 ;  /* 0x0000001b0c004986 */ /* 0x0005e2000c10110e */
[C---:B0-----:R-:W-:Y:S02]  /*5320*/  PRMT R25, R8.reuse, 0x7770, RZ ;  /* 0x0000777008197816 */ /* 0x041fe400000000ff */
[----:B------:R-:W-:Y:S01]  /*5330*/  LEA.HI.X.SX32 R17, R19, R0, 0x1, P6 ;  /* 0x0000000013117211 */ /* 0x000fe200030f0eff */
[----:B------:R0:W-:Y:S01]  /*5340*/  @P3 STG.E.U8 desc[UR14][R14.64], R29 ;  /* 0x0000001d0e003986 */ /* 0x0001e2000c10110e */
[----:B------:R-:W-:Y:S02]  /*5350*/  IADD3 R18, P6, R21, R2, RZ ;  /* 0x0000000215127210 */ /* 0x000fe40007fde0ff */
[----:B------:R-:W-:Y:S01]  /*5360*/  ISETP.LT.AND P1, PT, R3, UR7, !P0 ;  /* 0x0000000703007c0c */ /* 0x000fe2000c721270 */
[----:B------:R-:W-:Y:S01]  /*5370*/  VIADD R3, R23, 0x12 ;  /* 0x0000001217037836 */ /* 0x000fe20000000000 */
[C---:B------:R-:W-:Y:S01]  /*5380*/  LEA.HI.X.SX32 R19, R21.reuse, R0, 0x1, P6 ;  /* 0x0000000015137211 */ /* 0x040fe200030f0eff */
[----:B------:R-:W-:Y:S01]  /*5390*/  VIADD R21, R21, UR6 ;  /* 0x0000000615157c36 */ /* 0x000fe20008000000 */
[----:B------:R3:W-:Y:S01]  /*53a0*/  @P2 STG.E.U8 desc[UR14][R16.64], R25 ;  /* 0x0000001910002986 */ /* 0x0007e2000c10110e */
[----:B--2---:R-:W-:-:S02]  /*53b0*/  PRMT R27, R8, 0x7771, RZ ;  /* 0x00007771081b7816 */ /* 0x004fc400000000ff */
[----:B------:R-:W-:Y:S01]  /*53c0*/  ISETP.LT.AND P5, PT, R3, UR7, !P0 ;  /* 0x0000000703007c0c */ /* 0x000fe2000c7a1270 */
[----:B------:R-:W-:Y:S01]  /*53d0*/  VIADD R3, R23, 0x13 ;  /* 0x0000001317037836 */ /* 0x000fe20000000000 */
[C---:B------:R-:W-:Y:S01]  /*53e0*/  IADD3 R12, P6, R21.reuse, R2, RZ ;  /* 0x00000002150c7210 */ /* 0x040fe20007fde0ff */
[----:B0-----:R-:W-:Y:S01]  /*53f0*/  VIADD R15, R21, UR6 ;  /* 0x00000006150f7c36 */ /* 0x001fe20008000000 */
[----:B------:R-:W-:Y:S02]  /*5400*/  PRMT R29, R9, 0x7771, RZ ;  /* 0x00007771091d7816 */ /* 0x000fe400000000ff */
[----:B------:R-:W-:Y:S01]  /*5410*/  LEA.HI.X.SX32 R13, R21, R0, 0x1, P6 ;  /* 0x00000000150d7211 */ /* 0x000fe200030f0eff */
[----:B------:R0:W-:Y:S01]  /*5420*/  @P1 STG.E.U8 desc[UR14][R18.64], R27 ;  /* 0x0000001b12001986 */ /* 0x0001e2000c10110e */
[C---:B------:R-:W-:Y:S01]  /*5430*/  IADD3 R14, P6, R15.reuse, R2, RZ ;  /* 0x000000020f0e7210 */ /* 0x040fe20007fde0ff */
[----:B---3--:R-:W-:Y:S01]  /*5440*/  VIADD R17, R15, UR6 ;  /* 0x000000060f117c36 */ /* 0x008fe20008000000 */
[----:B------:R-:W-:Y:S01]  /*5450*/  ISETP.LT.AND P4, PT, R3, UR7, !P0 ;  /* 0x0000000703007c0c */ /* 0x000fe2000c781270 */
[----:B------:R-:W-:Y:S01]  /*5460*/  VIADD R3, R23, 0x14 ;  /* 0x0000001417037836 */ /* 0x000fe20000000000 */
[----:B------:R-:W-:Y:S01]  /*5470*/  LEA.HI.X.SX32 R15, R15, R0, 0x1, P6 ;  /* 0x000000000f0f7211 */ /* 0x000fe200030f0eff */
[C---:B------:R-:W-:Y:S01]  /*5480*/  VIADD R21, R17.reuse, UR6 ;  /* 0x0000000611157c36 */ /* 0x040fe20008000000 */
[----:B------:R-:W-:-:S02]  /*5490*/  IADD3 R16, P6, R17, R2, RZ ;  /* 0x0000000211107210 */ /* 0x000fc40007fde0ff */
[----:B------:R-:W-:Y:S01]  /*54a0*/  ISETP.LT.AND P3, PT, R3, UR7, !P0 ;  /* 0x0000000703007c0c */ /* 0x000fe2000c761270 */
[----:B------:R-:W-:Y:S01]  /*54b0*/  VIADD R3, R23, 0x15 ;  /* 0x0000001517037836 */ /* 0x000fe20000000000 */
[----:B------:R-:W-:Y:S02]  /*54c0*/  LEA.HI.X.SX32 R17, R17, R0, 0x1, P6 ;  /* 0x0000000011117211 */ /* 0x000fe400030f0eff */
[----:B0-----:R-:W-:Y:S02]  /*54d0*/  IADD3 R18, P6, R21, R2, RZ ;  /* 0x0000000215127210 */ /* 0x001fe40007fde0ff */
[----:B------:R-:W-:Y:S02]  /*54e0*/  PRMT R25, R9, 0x7770, RZ ;  /* 0x0000777009197816 */ /* 0x000fe400000000ff */
[----:B------:R-:W-:Y:S01]  /*54f0*/  ISETP.LT.AND P2, PT, R3, UR7, !P0 ;  /* 0x0000000703007c0c */ /* 0x000fe2000c741270 */
[----:B------:R-:W-:Y:S01]  /*5500*/  VIADD R3, R23, 0x16 ;  /* 0x0000001617037836 */ /* 0x000fe20000000000 */
[C---:B------:R-:W-:Y:S01]  /*5510*/  LEA.HI.X.SX32 R19, R21.reuse, R0, 0x1, P6 ;  /* 0x0000000015137211 */ /* 0x040fe200030f0eff */
[----:B------:R-:W-:Y:S01]  /*5520*/  VIADD R21, R21, UR6 ;  /* 0x0000000615157c36 */ /* 0x000fe20008000000 */
[----:B------:R0:W-:Y:S01]  /*5530*/  @P5 STG.E.U8 desc[UR14][R12.64], R25 ;  /* 0x000000190c005986 */ /* 0x0001e2000c10110e */
[----:B------:R-:W-:-:S02]  /*5540*/  PRMT R27, R10, 0x7770, RZ ;  /* 0x000077700a1b7816 */ /* 0x000fc400000000ff */
[----:B------:R-:W-:Y:S01]  /*5550*/  ISETP.LT.AND P1, PT, R3, UR7, !P0 ;  /* 0x0000000703007c0c */ /* 0x000fe2000c721270 */
[----:B------:R2:W-:Y:S01]  /*5560*/  @P4 STG.E.U8 desc[UR14][R14.64], R29 ;  /* 0x0000001d0e004986 */ /* 0x0005e2000c10110e */
[----:B------:R-:W-:-:S03]  /*5570*/  VIADD R3, R23, 0x17 ;  /* 0x0000001717037836 */ /* 0x000fc60000000000 */
[----:B------:R3:W-:Y:S02]  /*5580*/  @P3 STG.E.U8 desc[UR14][R16.64], R27 ;  /* 0x0000001b10003986 */ /* 0x0007e4000c10110e */
[----:B------:R-:W-:Y:S01]  /*5590*/  ISETP.LT.AND P5, PT, R3, UR7, !P0 ;  /* 0x0000000703007c0c */ /* 0x000fe2000c7a1270 */
[----:B------:R-:W-:Y:S01]  /*55a0*/  VIADD R3, R23, 0x18 ;  /* 0x0000001817037836 */ /* 0x000fe20000000000 */
[C---:B0-----:R-:W-:Y:S02]  /*55b0*/  IADD3 R12, P6, R21.reuse, R2, RZ ;  /* 0x00000002150c7210 */ /* 0x041fe40007fde0ff */
[----:B------:R-:W-:Y:S01]  /*55c0*/  PRMT R25, R10, 0x7771, RZ ;  /* 0x000077710a197816 */ /* 0x000fe200000000ff */
[C---:B--2---:R-:W-:Y:S01]  /*55d0*/  VIADD R15, R21.reuse, UR6 ;  /* 0x00000006150f7c36 */ /* 0x044fe20008000000 */
[----:B------:R-:W-:Y:S02]  /*55e0*/  LEA.HI.X.SX32 R13, R21, R0, 0x1, P6 ;  /* 0x00000000150d7211 */ /* 0x000fe400030f0eff */
[----:B------:R-:W-:Y:S01]  /*55f0*/  ISETP.LT.AND P4, PT, R3, UR7, !P0 ;  /* 0x0000000703007c0c */ /* 0x000fe2000c781270 */
[C---:B---3--:R-:W-:Y:S01]  /*5600*/  VIADD R17, R15.reuse, UR6 ;  /* 0x000000060f117c36 */ /* 0x048fe20008000000 */
[----:B------:R-:W-:Y:S01]  /*5610*/  IADD3 R14, P6, R15, R2, RZ ;  /* 0x000000020f0e7210 */ /* 0x000fe20007fde0ff */
[----:B------:R-:W-:Y:S01]  /*5620*/  VIADD R3, R23, 0x19 ;  /* 0x0000001917037836 */ /* 0x000fe20000000000 */
[----:B------:R0:W-:Y:S01]  /*5630*/  @P2 STG.E.U8 desc[UR14][R18.64], R25 ;  /* 0x0000001912002986 */ /* 0x0001e2000c10110e */
[----:B------:R-:W-:Y:S01]  /*5640*/  VIADD R21, R17, UR6 ;  /* 0x0000000611157c36 */ /* 0x000fe20008000000 */
[----:B------:R-:W-:-:S02]  /*5650*/  LEA.HI.X.SX32 R15, R15, R0, 0x1, P6 ;  /* 0x000000000f0f7211 */ /* 0x000fc400030f0eff */
[----:B------:R-:W-:Y:S02]  /*5660*/  IADD3 R16, P6, R17, R2, RZ ;  /* 0x0000000211107210 */ /* 0x000fe40007fde0ff */
[----:B------:R-:W-:Y:S01]  /*5670*/  ISETP.LT.AND P3, PT, R3, UR7, !P0 ;  /* 0x0000000703007c0c */ /* 0x000fe2000c761270 */
[----:B------:R-:W-:Y:S01]  /*5680*/  VIADD R3, R23, 0x1a ;  /* 0x0000001a17037836 */ /* 0x000fe20000000000 */
[----:B------:R-:W-:Y:S02]  /*5690*/  LEA.HI.X.SX32 R17, R17, R0, 0x1, P6 ;  /* 0x0000000011117211 */ /* 0x000fe400030f0eff */
[----:B------:R-:W-:Y:S02]  /*56a0*/  PRMT R27, R11, 0x7770, RZ ;  /* 0x000077700b1b7816 */ /* 0x000fe400000000ff */
[----:B0-----:R-:W-:Y:S02]  /*56b0*/  IADD3 R18, P6, R21, R2, RZ ;  /* 0x0000000215127210 */ /* 0x001fe40007fde0ff */
[----:B------:R-:W-:Y:S01]  /*56c0*/  PRMT R29, R11, 0x7771, RZ ;  /* 0x000077710b1d7816 */ /* 0x000fe200000000ff */
[----:B------:R0:W-:Y:S01]  /*56d0*/  @P1 STG.E.U8 desc[UR14][R12.64], R27 ;  /* 0x0000001b0c001986 */ /* 0x0001e2000c10110e */
[C---:B------:R-:W-:Y:S01]  /*56e0*/  LEA.HI.X.SX32 R19, R21.reuse, R0, 0x1, P6 ;  /* 0x0000000015137211 */ /* 0x040fe200030f0eff */
[----:B------:R-:W-:Y:S01]  /*56f0*/  VIADD R21, R21, UR6 ;  /* 0x0000000615157c36 */ /* 0x000fe20008000000 */
[----:B------:R-:W-:Y:S01]  /*5700*/  ISETP.LT.AND P2, PT, R3, UR7, !P0 ;  /* 0x0000000703007c0c */ /* 0x000fe2000c741270 */
[----:B------:R2:W-:Y:S01]  /*5710*/  @P5 STG.E.U8 desc[UR14][R14.64], R29 ;  /* 0x0000001d0e005986 */ /* 0x0005e2000c10110e */
[----:B------:R-:W-:Y:S01]  /*5720*/  PRMT R25, R8, 0x7772, RZ ;  /* 0x0000777208197816 */ /* 0x000fe200000000ff */
[----:B------:R-:W-:-:S04]  /*5730*/  VIADD R3, R23, 0x1b ;  /* 0x0000001b17037836 */ /* 0x000fc80000000000 */
[----:B------:R3:W-:Y:S01]  /*5740*/  @P4 STG.E.U8 desc[UR14][R16.64], R25 ;  /* 0x0000001910004986 */ /* 0x0007e2000c10110e */
[----:B------:R-:W-:Y:S01]  /*5750*/  ISETP.LT.AND P1, PT, R3, UR7, !P0 ;  /* 0x0000000703007c0c */ /* 0x000fe2000c721270 */
[----:B------:R-:W-:Y:S01]  /*5760*/  VIADD R3, R23, 0x1c ;  /* 0x0000001c17037836 */ /* 0x000fe20000000000 */
[C---:B0-----:R-:W-:Y:S02]  /*5770*/  IADD3 R12, P6, R21.reuse, R2, RZ ;  /* 0x00000002150c7210 */ /* 0x041fe40007fde0ff */
[----:B------:R-:W-:Y:S01]  /*5780*/  PRMT R27, R8, 0x7773, RZ ;  /* 0x00007773081b7816 */ /* 0x000fe200000000ff */
[C---:B--2---:R-:W-:Y:S01]  /*5790*/  VIADD R15, R21.reuse, UR6 ;  /* 0x00000006150f7c36 */ /* 0x044fe20008000000 */
[----:B------:R-:W-:Y:S02]  /*57a0*/  LEA.HI.X.SX32 R13, R21, R0, 0x1, P6 ;  /* 0x00000000150d7211 */ /* 0x000fe400030f0eff */
[----:B------:R-:W-:Y:S01]  /*57b0*/  PRMT R21, R9, 0x7773, RZ ;  /* 0x0000777309157816 */ /* 0x000fe200000000ff */
[----:B------:R0:W-:Y:S01]  /*57c0*/  @P3 STG.E.U8 desc[UR14][R18.64], R27 ;  /* 0x0000001b12003986 */ /* 0x0001e2000c10110e */
[C---:B------:R-:W-:Y:S01]  /*57d0*/  IADD3 R8, P6, R15.reuse, R2, RZ ;  /* 0x000000020f087210 */ /* 0x040fe20007fde0ff */
[----:B---3--:R-:W-:Y:S01]  /*57e0*/  VIADD R17, R15, UR6 ;  /* 0x000000060f117c36 */ /* 0x008fe20008000000 */
[----:B------:R-:W-:-:S02]  /*57f0*/  PRMT R25, R9, 0x7772, RZ ;  /* 0x0000777209197816 */ /* 0x000fc400000000ff */
[----:B------:R-:W-:Y:S02]  /*5800*/  LEA.HI.X.SX32 R9, R15, R0, 0x1, P6 ;  /* 0x000000000f097211 */ /* 0x000fe400030f0eff */
[----:B------:R-:W-:Y:S01]  /*5810*/  IADD3 R14, P6, R17, R2, RZ ;  /* 0x00000002110e7210 */ /* 0x000fe20007fde0ff */
[----:B------:R2:W-:Y:S01]  /*5820*/  @P2 STG.E.U8 desc[UR14][R12.64], R25 ;  /* 0x000000190c002986 */ /* 0x0005e2000c10110e */
[----:B------:R-:W-:Y:S01]  /*5830*/  ISETP.LT.AND P5, PT, R3, UR7, !P0 ;  /* 0x0000000703007c0c */ /* 0x000fe2000c7a1270 */
[----:B------:R-:W-:Y:S01]  /*5840*/  VIADD R3, R23, 0x1d ;  /* 0x0000001d17037836 */ /* 0x000fe20000000000 */
[C---:B------:R-:W-:Y:S01]  /*5850*/  LEA.HI.X.SX32 R15, R17.reuse, R0, 0x1, P6 ;  /* 0x00000000110f7211 */ /* 0x040fe200030f0eff */
[----:B0-----:R-:W-:Y:S01]  /*5860*/  VIADD R19, R17, UR6 ;  /* 0x0000000611137c36 */ /* 0x001fe20008000000 */
[----:B------:R0:W-:Y:S01]  /*5870*/  @P1 STG.E.U8 desc[UR14][R8.64], R21 ;  /* 0x0000001508001986 */ /* 0x0001e2000c10110e */
[----:B------:R-:W-:Y:S02]  /*5880*/  PRMT R27, R10, 0x7772, RZ ;  /* 0x000077720a1b7816 */ /* 0x000fe400000000ff */
[----:B------:R-:W-:Y:S01]  /*5890*/  ISETP.LT.AND P4, PT, R3, UR7, !P0 ;  /* 0x0000000703007c0c */ /* 0x000fe2000c781270 */
[----:B------:R-:W-:Y:S01]  /*58a0*/  VIADD R3, R23, 0x1e ;  /* 0x0000001e17037836 */ /* 0x000fe20000000000 */
[----:B------:R-:W-:-:S02]  /*58b0*/  IADD3 R16, P6, R19, R2, RZ ;  /* 0x0000000213107210 */ /* 0x000fc40007fde0ff */
[----:B--2---:R-:W-:Y:S02]  /*58c0*/  PRMT R25, R10, 0x7773, RZ ;  /* 0x000077730a197816 */ /* 0x004fe400000000ff */
[C---:B------:R-:W-:Y:S01]  /*58d0*/  LEA.HI.X.SX32 R17, R19.reuse, R0, 0x1, P6 ;  /* 0x0000000013117211 */ /* 0x040fe200030f0eff */
[----:B------:R-:W-:Y:S01]  /*58e0*/  VIADD R19, R19, UR6 ;  /* 0x0000000613137c36 */ /* 0x000fe20008000000 */
[----:B------:R-:W-:Y:S01]  /*58f0*/  ISETP.LT.AND P3, PT, R3, UR7, !P0 ;  /* 0x0000000703007c0c */ /* 0x000fe2000c761270 */
[----:B------:R-:W-:Y:S01]  /*5900*/  VIADD R3, R23, 0x1f ;  /* 0x0000001f17037836 */ /* 0x000fe20000000000 */
[----:B------:R2:W-:Y:S01]  /*5910*/  @P5 STG.E.U8 desc[UR14][R14.64], R27 ;  /* 0x0000001b0e005986 */ /* 0x0005e2000c10110e */
[C---:B------:R-:W-:Y:S01]  /*5920*/  VIADD R13, R19.reuse, UR6 ;  /* 0x00000006130d7c36 */ /* 0x040fe20008000000 */
[----:B0-----:R-:W-:Y:S02]  /*5930*/  IADD3 R8, P6, R19, R2, RZ ;  /* 0x0000000213087210 */ /* 0x001fe40007fde0ff */
[----:B------:R-:W-:Y:S01]  /*5940*/  ISETP.LT.AND P2, PT, R3, UR7, !P0 ;  /* 0x0000000703007c0c */ /* 0x000fe2000c741270 */
[----:B------:R-:W-:Y:S01]  /*5950*/  VIADD R3, R23, 0x20 ;  /* 0x0000002017037836 */ /* 0x000fe20000000000 */
[----:B------:R-:W-:Y:S01]  /*5960*/  LEA.HI.X.SX32 R9, R19, R0, 0x1, P6 ;  /* 0x0000000013097211 */ /* 0x000fe200030f0eff */
[----:B------:R0:W-:Y:S01]  /*5970*/  @P4 STG.E.U8 desc[UR14][R16.64], R25 ;  /* 0x0000001910004986 */ /* 0x0001e2000c10110e */
[----:B------:R-:W-:-:S02]  /*5980*/  IADD3 R10, P6, R13, R2, RZ ;  /* 0x000000020d0a7210 */ /* 0x000fc40007fde0ff */
[----:B------:R-:W-:Y:S01]  /*5990*/  PRMT R21, R11, 0x7773, RZ ;  /* 0x000077730b157816 */ /* 0x000fe200000000ff */
[----:B--2---:R-:W-:Y:S01]  /*59a0*/  VIADD R15, R13, UR6 ;  /* 0x000000060d0f7c36 */ /* 0x004fe20008000000 */
[----:B------:R-:W-:Y:S02]  /*59b0*/  PRMT R19, R11, 0x7772, RZ ;  /* 0x000077720b137816 */ /* 0x000fe400000000ff */
[----:B------:R-:W-:Y:S02]  /*59c0*/  LEA.HI.X.SX32 R11, R13, R0, 0x1, P6 ;  /* 0x000000000d0b7211 */ /* 0x000fe400030f0eff */
[----:B------:R-:W-:Y:S01]  /*59d0*/  ISETP.LT.AND P1, PT, R3, UR7, !P0 ;  /* 0x0000000703007c0c */ /* 0x000fe2000c721270 */
[----:B------:R-:W-:Y:S01]  /*59e0*/  VIADD R3, R23, 0x21 ;  /* 0x0000002117037836 */ /* 0x000fe20000000000 */
[----:B------:R-:W-:Y:S01]  /*59f0*/  IADD3 R12, P6, R15, R2, RZ ;  /* 0x000000020f0c7210 */ /* 0x000fe20007fde0ff */
[----:B------:R2:W-:Y:S01]  /*5a00*/  @P3 STG.E.U8 desc[UR14][R8.64], R19 ;  /* 0x0000001308003986 */ /* 0x0005e2000c10110e */
[----:B-1----:R-:W-:-:S02]  /*5a10*/  PRMT R27, R4, 0x7770, RZ ;  /* 0x00007770041b7816 */ /* 0x002fc400000000ff */
[C---:B------:R-:W-:Y:S01]  /*5a20*/  LEA.HI.X.SX32 R13, R15.reuse, R0, 0x1, P6 ;  /* 0x000000000f0d7211 */ /* 0x040fe200030f0eff */
[----:B------:R-:W-:Y:S01]  /*5a30*/  VIADD R15, R15, UR6 ;  /* 0x000000060f0f7c36 */ /* 0x000fe20008000000 */
[----:B------:R-:W-:Y:S01]  /*5a40*/  ISETP.LT.AND P5, PT, R3, UR7, !P0 ;  /* 0x0000000703007c0c */ /* 0x000fe2000c7a1270 */
[----:B------:R-:W-:Y:S01]  /*5a50*/  VIADD R3, R23, 0x22 ;  /* 0x0000002217037836 */ /* 0x000fe20000000000 */
[----:B------:R1:W-:Y:S01]  /*5a60*/  @P2 STG.E.U8 desc[UR14][R10.64], R21 ;  /* 0x000000150a002986 */ /* 0x0003e2000c10110e */
[----:B0-----:R-:W-:Y:S01]  /*5a70*/  VIADD R17, R15, UR6 ;  /* 0x000000060f117c36 */ /* 0x001fe20008000000 */
[----:B------:R-:W-:Y:S02]  /*5a80*/  PRMT R25, R5, 0x7770, RZ ;  /* 0x0000777005197816 */ /* 0x000fe400000000ff */
[----:B------:R-:W-:Y:S01]  /*5a90*/  ISETP.LT.AND P4, PT, R3, UR7, !P0 ;  /* 0x0000000703007c0c */ /* 0x000fe2000c781270 */
[----:B------:R-:W-:Y:S01]  /*5aa0*/  VIADD R3, R23, 0x23 ;  /* 0x0000002317037836 */ /* 0x000fe20000000000 */
[----:B--2---:R-:W-:Y:S01]  /*5ab0*/  IADD3 R8, P6, R15, R2, RZ ;  /* 0x000000020f087210 */ /* 0x004fe20007fde0ff */
[----:B------:R0:W-:Y:S01]  /*5ac0*/  @P1 STG.E.U8 desc[UR14][R12.64], R27 ;  /* 0x0000001b0c001986 */ /* 0x0001e2000c10110e */
[----:B------:R-:W-:-:S02]  /*5ad0*/  PRMT R19, R5, 0x7771, RZ ;  /* 0x0000777105137816 */ /* 0x000fc400000000ff */
[----:B------:R-:W-:Y:S01]  /*5ae0*/  LEA.HI.X.SX32 R9, R15, R0, 0x1, P6 ;  /* 0x000000000f097211 */ /* 0x000fe200030f0eff */
[C---:B------:R-:W-:Y:S01]  /*5af0*/  VIADD R15, R17.reuse, UR6 ;  /* 0x00000006110f7c36 */ /* 0x040fe20008000000 */
[----:B-1----:R-:W-:Y:S02]  /*5b00*/  IADD3 R10, P6, R17, R2, RZ ;  /* 0x00000002110a7210 */ /* 0x002fe40007fde0ff */
[----:B------:R-:W-:Y:S01]  /*5b10*/  ISETP.LT.AND P3, PT, R3, UR7, !P0 ;  /* 0x0000000703007c0c */ /* 0x000fe2000c761270 */
[----:B------:R-:W-:Y:S01]  /*5b20*/  VIADD R3, R23, 0x24 ;  /* 0x0000002417037836 */ /* 0x000fe20000000000 */
[----:B------:R-:W-:Y:S01]  /*5b30*/  LEA.HI.X.SX32 R11, R17, R0, 0x1, P6 ;  /* 0x00000000110b7211 */ /* 0x000fe200030f0eff */
[C---:B------:R-:W-:Y:S01]  /*5b40*/  VIADD R17, R15.reuse, UR6 ;  /* 0x000000060f117c36 */ /* 0x040fe20008000000 */
[----:B------:R-:W-:Y:S02]  /*5b50*/  PRMT R21, R4, 0x7771, RZ ;  /* 0x0000777104157816 */ /* 0x000fe400000000ff */
[----:B0-----:R-:W-:-:S02]  /*5b60*/  IADD3 R12, P6, R15, R2, RZ ;  /* 0x000000020f0c7210 */ /* 0x001fc40007fde0ff */
[----:B------:R-:W-:Y:S01]  /*5b70*/  ISETP.LT.AND P2, PT, R3, UR7, !P0 ;  /* 0x0000000703007c0c */ /* 0x000fe2000c741270 */
[----:B------:R-:W-:Y:S01]  /*5b80*/  VIADD R3, R23, 0x25 ;  /* 0x0000002517037836 */ /* 0x000fe20000000000 */
        /* <DEDUP_REMOVED lines=8> */
[----:B------:R-:W-:-:S02]  /*5c10*/  PRMT R27, R4, 0x7773, RZ ;  /* 0x00007773041b7816 */ /* 0x000fc400000000ff */
[----:B------:R-:W-:Y:S01]  /*5c20*/  ISETP.LT.AND P5, PT, R3, UR7, !P0 ;  /* 0x0000000703007c0c */ /* 0x000fe2000c7a1270 */
[----:B------:R-:W-:Y:S01]  /*5c30*/  VIADD R3, R23, 0x27 ;  /* 0x0000002717037836 */ /* 0x000fe20000000000 */
[C---:B0-----:R-:W-:Y:S01]  /*5c40*/  IADD3 R8, P6, R17.reuse, R2, RZ ;  /* 0x0000000211087210 */ /* 0x041fe20007fde0ff */
[----:B------:R0:W-:Y:S01]  /*5c50*/  @P3 STG.E.U8 desc[UR14][R12.64], R19 ;  /* 0x000000130c003986 */ /* 0x0001e2000c10110e */
[----:B------:R-:W-:Y:S02]  /*5c60*/  PRMT R21, R6, 0x7770, RZ ;  /* 0x0000777006157816 */ /* 0x000fe400000000ff */
[----:B------:R-:W-:Y:S02]  /*5c70*/  LEA.HI.X.SX32 R9, R17, R0, 0x1, P6 ;  /* 0x0000000011097211 */ /* 0x000fe400030f0eff */
[----:B------:R-:W-:Y:S01]  /*5c80*/  ISETP.LT.AND P4, PT, R3, UR7, !P0 ;  /* 0x0000000703007c0c */ /* 0x000fe2000c781270 */
[----:B-1----:R-:W-:Y:S01]  /*5c90*/  VIADD R11, R17, UR6 ;  /* 0x00000006110b7c36 */ /* 0x002fe20008000000 */
[----:B------:R1:W-:Y:S01]  /*5ca0*/  @P2 STG.E.U8 desc[UR14][R14.64], R21 ;  /* 0x000000150e002986 */ /* 0x0003e2000c10110e */
[----:B------:R-:W-:Y:S01]  /*5cb0*/  VIADD R3, R23, 0x28 ;  /* 0x0000002817037836 */ /* 0x000fe20000000000 */
[----:B------:R-:W-:-:S02]  /*5cc0*/  PRMT R25, R7, 0x7770, RZ ;  /* 0x0000777007197816 */ /* 0x000fc400000000ff */
[C---:B------:R-:W-:Y:S01]  /*5cd0*/  IADD3 R10, P6, R11.reuse, R2, RZ ;  /* 0x000000020b0a7210 */ /* 0x040fe20007fde0ff */
[----:B0-----:R-:W-:Y:S01]  /*5ce0*/  VIADD R13, R11, UR6 ;  /* 0x000000060b0d7c36 */ /* 0x001fe20008000000 */
[----:B------:R-:W-:Y:S01]  /*5cf0*/  ISETP.LT.AND P3, PT, R3, UR7, !P0 ;  /* 0x0000000703007c0c */ /* 0x000fe2000c761270 */
[----:B------:R-:W-:Y:S01]  /*5d00*/  VIADD R3, R23, 0x29 ;  /* 0x0000002917037836 */ /* 0x000fe20000000000 */
[----:B------:R-:W-:Y:S01]  /*5d10*/  LEA.HI.X.SX32 R11, R11, R0, 0x1, P6 ;  /* 0x000000000b0b7211 */ /* 0x000fe200030f0eff */
[C---:B------:R-:W-:Y:S01]  /*5d20*/  VIADD R17, R13.reuse, UR6 ;  /* 0x000000060d117c36 */ /* 0x040fe20008000000 */
[----:B------:R-:W-:Y:S02]  /*5d30*/  IADD3 R12, P6, R13, R2, RZ ;  /* 0x000000020d0c7210 */ /* 0x000fe40007fde0ff */
[----:B------:R-:W-:Y:S01]  /*5d40*/  ISETP.LT.AND P2, PT, R3, UR7, !P0 ;  /* 0x0000000703007c0c */ /* 0x000fe2000c741270 */
[----:B------:R-:W-:Y:S01]  /*5d50*/  VIADD R3, R23, 0x2a ;  /* 0x0000002a17037836 */ /* 0x000fe20000000000 */
[----:B------:R-:W-:-:S02]  /*5d60*/  LEA.HI.X.SX32 R13, R13, R0, 0x1, P6 ;  /* 0x000000000d0d7211 */ /* 0x000fc400030f0eff */
[C---:B-1----:R-:W-:Y:S02]  /*5d70*/  IADD3 R14, P6, R17.reuse, R2, RZ ;  /* 0x00000002110e7210 */ /* 0x042fe40007fde0ff */
[----:B------:R-:W-:Y:S02]  /*5d80*/  PRMT R19, R6, 0x7771, RZ ;  /* 0x0000777106137816 */ /* 0x000fe400000000ff */
[C---:B------:R-:W-:Y:S01]  /*5d90*/  LEA.HI.X.SX32 R15, R17.reuse, R0, 0x1, P6 ;  /* 0x00000000110f7211 */ /* 0x040fe200030f0eff */
[----:B------:R-:W-:Y:S01]  /*5da0*/  VIADD R17, R17, UR6 ;  /* 0x0000000611117c36 */ /* 0x000fe20008000000 */
[----:B------:R-:W-:Y:S01]  /*5db0*/  PRMT R21, R7, 0x7771, RZ ;  /* 0x0000777107157816 */ /* 0x000fe200000000ff */
[----:B------:R0:W-:Y:S01]  /*5dc0*/  @P1 STG.E.U8 desc[UR14][R8.64], R19 ;  /* 0x0000001308001986 */ /* 0x0001e2000c10110e */
[----:B------:R-:W-:Y:S01]  /*5dd0*/  ISETP.LT.AND P1, PT, R3, UR7, !P0 ;  /* 0x0000000703007c0c */ /* 0x000fe2000c721270 */
[----:B------:R-:W-:Y:S01]  /*5de0*/  VIADD R3, R23, 0x2b ;  /* 0x0000002b17037836 */ /* 0x000fe20000000000 */
[----:B------:R-:W-:Y:S01]  /*5df0*/  IADD3 R16, P6, R17, R2, RZ ;  /* 0x0000000211107210 */ /* 0x000fe20007fde0ff */
[----:B------:R1:W-:Y:S03]  /*5e00*/  @P5 STG.E.U8 desc[UR14][R10.64], R25 ;  /* 0x000000190a005986 */ /* 0x0003e6000c10110e */
[----:B------:R-:W-:Y:S01]  /*5e10*/  ISETP.LT.AND P5, PT, R3, UR7, !P0 ;  /* 0x0000000703007c0c */ /* 0x000fe2000c7a1270 */
[----:B------:R2:W-:Y:S01]  /*5e20*/  @P4 STG.E.U8 desc[UR14][R12.64], R21 ;  /* 0x000000150c004986 */ /* 0x0005e2000c10110e */
[----:B------:R-:W-:-:S02]  /*5e30*/  VIADD R3, R23, 0x2c ;  /* 0x0000002c17037836 */ /* 0x000fc40000000000 */
[C---:B0-----:R-:W-:Y:S01]  /*5e40*/  VIADD R9, R17.reuse, UR6 ;  /* 0x0000000611097c36 */ /* 0x041fe20008000000 */
[----:B------:R-:W-:Y:S02]  /*5e50*/  PRMT R19, R4, 0x7772, RZ ;  /* 0x0000777204137816 */ /* 0x000fe400000000ff */
[----:B------:R-:W-:Y:S01]  /*5e60*/  LEA.HI.X.SX32 R17, R17, R0, 0x1, P6 ;  /* 0x0000000011117211 */ /* 0x000fe200030f0eff */
[----:B-1----:R-:W-:Y:S01]  /*5e70*/  VIADD R11, R9, UR6 ;  /* 0x00000006090b7c36 */ /* 0x002fe20008000000 */
[----:B------:R-:W-:Y:S01]  /*5e80*/  ISETP.LT.AND P4, PT, R3, UR7, !P0 ;  /* 0x0000000703007c0c */ /* 0x000fe2000c781270 */
[----:B------:R0:W-:Y:S01]  /*5e90*/  @P3 STG.E.U8 desc[UR14][R14.64], R19 ;  /* 0x000000130e003986 */ /* 0x0001e2000c10110e */
[----:B------:R-:W-:Y:S01]  /*5ea0*/  VIADD R3, R23, 0x2d ;  /* 0x0000002d17037836 */ /* 0x000fe20000000000 */
[----:B--2---:R-:W-:Y:S02]  /*5eb0*/  IADD3 R12, P6, R9, R2, RZ ;  /* 0x00000002090c7210 */ /* 0x004fe40007fde0ff */
[----:B------:R-:W-:Y:S01]  /*5ec0*/  PRMT R25, R5, 0x7772, RZ ;  /* 0x0000777205197816 */ /* 0x000fe200000000ff */
[----:B------:R1:W-:Y:S01]  /*5ed0*/  @P2 STG.E.U8 desc[UR14][R16.64], R27 ;  /* 0x0000001b10002986 */ /* 0x0003e2000c10110e */
[----:B------:R-:W-:-:S02]  /*5ee0*/  LEA.HI.X.SX32 R13, R9, R0, 0x1, P6 ;  /* 0x00000000090d7211 */ /* 0x000fc400030f0eff */
[----:B------:R-:W-:Y:S01]  /*5ef0*/  ISETP.LT.AND P3, PT, R3, UR7, !P0 ;  /* 0x0000000703007c0c */ /* 0x000fe2000c761270 */
[----:B------:R-:W-:Y:S01]  /*5f00*/  VIADD R3, R23, 0x2e ;  /* 0x0000002e17037836 */ /* 0x000fe20000000000 */
[----:B------:R-:W-:Y:S01]  /*5f10*/  PRMT R21, R5, 0x7773, RZ ;  /* 0x0000777305157816 */ /* 0x000fe200000000ff */
[----:B------:R2:W-:Y:S01]  /*5f20*/  @P1 STG.E.U8 desc[UR14][R12.64], R25 ;  /* 0x000000190c001986 */ /* 0x0005e2000c10110e */
[C---:B0-----:R-:W-:Y:S01]  /*5f30*/  IADD3 R14, P6, R11.reuse, R2, RZ ;  /* 0x000000020b0e7210 */ /* 0x041fe20007fde0ff */
[----:B------:R-:W-:Y:S01]  /*5f40*/  VIADD R19, R11, UR6 ;  /* 0x000000060b137c36 */ /* 0x000fe20008000000 */
[----:B------:R-:W-:Y:S01]  /*5f50*/  ISETP.LT.AND P2, PT, R3, UR7, !P0 ;  /* 0x0000000703007c0c */ /* 0x000fe2000c741270 */
[----:B------:R-:W-:Y:S01]  /*5f60*/  VIADD R3, R23, 0x2f ;  /* 0x0000002f17037836 */ /* 0x000fe20000000000 */
[----:B------:R-:W-:Y:S01]  /*5f70*/  LEA.HI.X.SX32 R15, R11, R0, 0x1, P6 ;  /* 0x000000000b0f7211 */ /* 0x000fe200030f0eff */
[C---:B-1----:R-:W-:Y:S01]  /*5f80*/  VIADD R17, R19.reuse, UR6 ;  /* 0x0000000613117c36 */ /* 0x042fe20008000000 */
[----:B------:R-:W0:Y:S01]  /*5f90*/  LDS.128 R8, [R20] ;  /* 0x0000000014087984 */ /* 0x000e220000000c00 */
[----:B------:R-:W-:-:S02]  /*5fa0*/  IADD3 R4, P6, R19, R2, RZ ;  /* 0x0000000213047210 */ /* 0x000fc40007fde0ff */
[----:B------:R-:W-:Y:S01]  /*5fb0*/  ISETP.LT.AND P1, PT, R3, UR7, !P0 ;  /* 0x0000000703007c0c */ /* 0x000fe2000c721270 */
[----:B------:R1:W-:Y:S01]  /*5fc0*/  @P5 STG.E.U8 desc[UR14][R14.64], R21 ;  /* 0x000000150e005986 */ /* 0x0003e2000c10110e */
[----:B------:R-:W-:Y:S01]  /*5fd0*/  LEA.HI.X.SX32 R5, R19, R0, 0x1, P6 ;  /* 0x0000000013057211 */ /* 0x000fe200030f0eff */
[----:B------:R-:W-:Y:S01]  /*5fe0*/  VIADD R3, R23, 0x30 ;  /* 0x0000003017037836 */ /* 0x000fe20000000000 */
[C---:B--2---:R-:W-:Y:S02]  /*5ff0*/  IADD3 R12, P6, R17.reuse, R2, RZ ;  /* 0x00000002110c7210 */ /* 0x044fe40007fde0ff */
[----:B------:R-:W-:Y:S02]  /*6000*/  PRMT R25, R6, 0x7772, RZ ;  /* 0x0000777206197816 */ /* 0x000fe400000000ff */
[C---:B------:R-:W-:Y:S01]  /*6010*/  LEA.HI.X.SX32 R13, R17.reuse, R0, 0x1, P6 ;  /* 0x00000000110d7211 */ /* 0x040fe200030f0eff */
[----:B------:R-:W-:Y:S01]  /*6020*/  VIADD R17, R17, UR6 ;  /* 0x0000000611117c36 */ /* 0x000fe20008000000 */
[----:B------:R-:W-:Y:S01]  /*6030*/  ISETP.LT.AND P5, PT, R3, UR7, !P0 ;  /* 0x0000000703007c0c */ /* 0x000fe2000c7a1270 */
[----:B------:R2:W-:Y:S01]  /*6040*/  @P4 STG.E.U8 desc[UR14][R4.64], R25 ;  /* 0x0000001904004986 */ /* 0x0005e2000c10110e */
[----:B------:R-:W-:Y:S01]  /*6050*/  VIADD R3, R23, 0x31 ;  /* 0x0000003117037836 */ /* 0x000fe20000000000 */
[----:B-1----:R-:W-:Y:S01]  /*6060*/  PRMT R21, R7, 0x7773, RZ ;  /* 0x0000777307157816 */ /* 0x002fe200000000ff */
[C---:B------:R-:W-:Y:S01]  /*6070*/  VIADD R19, R17.reuse, UR6 ;  /* 0x0000000611137c36 */ /* 0x040fe20008000000 */
[----:B------:R-:W-:-:S02]  /*6080*/  IADD3 R14, P6, R17, R2, RZ ;  /* 0x00000002110e7210 */ /* 0x000fc40007fde0ff */
[----:B------:R-:W-:Y:S02]  /*6090*/  PRMT R27, R6, 0x7773, RZ ;  /* 0x00007773061b7816 */ /* 0x000fe400000000ff */
[----:B------:R-:W-:Y:S02]  /*60a0*/  LEA.HI.X.SX32 R15, R17, R0, 0x1, P6 ;  /* 0x00000000110f7211 */ /* 0x000fe400030f0eff */
[----:B------:R-:W-:Y:S01]  /*60b0*/  ISETP.LT.AND P4, PT, R3, UR7, !P0 ;  /* 0x0000000703007c0c */ /* 0x000fe2000c781270 */
[----:B------:R-:W-:Y:S01]  /*60c0*/  VIADD R3, R23, 0x32 ;  /* 0x0000003217037836 */ /* 0x000fe20000000000 */
[----:B--2---:R-:W-:Y:S01]  /*60d0*/  PRMT R25, R7, 0x7772, RZ ;  /* 0x0000777207197816 */ /* 0x004fe200000000ff */
[C---:B------:R-:W-:Y:S01]  /*60e0*/  VIADD R7, R19.reuse, UR6 ;  /* 0x0000000613077c36 */ /* 0x040fe20008000000 */
[----:B------:R-:W-:Y:S01]  /*60f0*/  IADD3 R4, P6, R19, R2, RZ ;  /* 0x0000000213047210 */ /* 0x000fe20007fde0ff */
[----:B------:R1:W-:Y:S01]  /*6100*/  @P3 STG.E.U8 desc[UR14][R12.64], R27 ;  /* 0x0000001b0c003986 */ /* 0x0003e2000c10110e */
[----:B------:R-:W-:Y:S01]  /*6110*/  ISETP.LT.AND P3, PT, R3, UR7, !P0 ;  /* 0x0000000703007c0c */ /* 0x000fe2000c761270 */
[----:B------:R-:W-:Y:S01]  /*6120*/  VIADD R17, R7, UR6 ;  /* 0x0000000607117c36 */ /* 0x000fe20008000000 */
[----:B------:R-:W-:Y:S01]  /*6130*/  LEA.HI.X.SX32 R5, R19, R0, 0x1, P6 ;  /* 0x0000000013057211 */ /* 0x000fe200030f0eff */
[----:B------:R-:W-:Y:S01]  /*6140*/  VIADD R3, R23, 0x33 ;  /* 0x0000003317037836 */ /* 0x000fe20000000000 */
[C---:B------:R-:W-:Y:S01]  /*6150*/  IADD3 R6, P6, R7.reuse, R2, RZ ;  /* 0x0000000207067210 */ /* 0x040fe20007fde0ff */
[----:B------:R2:W-:Y:S03]  /*6160*/  @P2 STG.E.U8 desc[UR14][R14.64], R25 ;  /* 0x000000190e002986 */ /* 0x0005e6000c10110e */
[----:B------:R-:W-:Y:S01]  /*6170*/  LEA.HI.X.SX32 R7, R7, R0, 0x1, P6 ;  /* 0x0000000007077211 */ /* 0x000fe200030f0eff */
[----:B------:R3:W-:Y:S01]  /*6180*/  @P1 STG.E.U8 desc[UR14][R4.64], R21 ;  /* 0x0000001504001986 */ /* 0x0007e2000c10110e */
[----:B------:R-:W-:Y:S01]  /*6190*/  ISETP.LT.AND P2, PT, R3, UR7, !P0 ;  /* 0x0000000703007c0c */ /* 0x000fe2000c741270 */
[----:B------:R-:W-:Y:S01]  /*61a0*/  VIADD R3, R23, 0x34 ;  /* 0x0000003417037836 */ /* 0x000fe20000000000 */
[----:B-1----:R-:W-:-:S02]  /*61b0*/  IADD3 R12, P6, R17, R2, RZ ;  /* 0x00000002110c7210 */ /* 0x002fc40007fde0ff */
[C---:B0-----:R-:W-:Y:S02]  /*61c0*/  PRMT R27, R8.reuse, 0x7770, RZ ;  /* 0x00007770081b7816 */ /* 0x041fe400000000ff */
[C---:B------:R-:W-:Y:S01]  /*61d0*/  LEA.HI.X.SX32 R13, R17.reuse, R0, 0x1, P6 ;  /* 0x00000000110d7211 */ /* 0x040fe200030f0eff */
[----:B------:R-:W-:Y:S01]  /*61e0*/  VIADD R17, R17, UR6 ;  /* 0x0000000611117c36 */ /* 0x000fe20008000000 */
[----:B------:R-:W-:Y:S01]  /*61f0*/  ISETP.LT.AND P1, PT, R3, UR7, !P0 ;  /* 0x0000000703007c0c */ /* 0x000fe2000c721270 */
[----:B------:R0:W-:Y:S01]  /*6200*/  @P5 STG.E.U8 desc[UR14][R6.64], R27 ;  /* 0x0000001b06005986 */ /* 0x0001e2000c10110e */
[----:B------:R-:W-:Y:S01]  /*6210*/  PRMT R19, R8, 0x7771, RZ ;  /* 0x0000777108137816 */ /* 0x000fe200000000ff */
[C---:B--2---:R-:W-:Y:S01]  /*6220*/  VIADD R15, R17.reuse, UR6 ;  /* 0x00000006110f7c36 */ /* 0x044fe20008000000 */
[----:B---3--:R-:W-:Y:S01]  /*6230*/  IADD3 R4, P6, R17, R2, RZ ;  /* 0x0000000211047210 */ /* 0x008fe20007fde0ff */
[----:B------:R-:W-:Y:S01]  /*6240*/  VIADD R3, R23, 0x35 ;  /* 0x0000003517037836 */ /* 0x000fe20000000000 */
[----:B------:R-:W-:Y:S01]  /*6250*/  PRMT R25, R9, 0x7771, RZ ;  /* 0x0000777109197816 */ /* 0x000fe200000000ff */
[----:B------:R1:W-:Y:S01]  /*6260*/  @P4 STG.E.U8 desc[UR14][R12.64], R19 ;  /* 0x000000130c004986 */ /* 0x0003e2000c10110e */
[----:B------:R-:W-:Y:S01]  /*6270*/  LEA.HI.X.SX32 R5, R17, R0, 0x1, P6 ;  /* 0x0000000011057211 */ /* 0x000fe200030f0eff */
[----:B------:R-:W-:Y:S01]  /*6280*/  VIADD R17, R15, UR6 ;  /* 0x000000060f117c36 */ /* 0x000fe20008000000 */
[----:B------:R-:W-:Y:S01]  /*6290*/  ISETP.LT.AND P5, PT, R3, UR7, !P0 ;  /* 0x0000000703007c0c */ /* 0x000fe2000c7a1270 */
[----:B------:R-:W-:Y:S01]  /*62a0*/  VIADD R3, R23, 0x36 ;  /* 0x0000003617037836 */ /* 0x000fe20000000000 */
[----:B------:R-:W-:-:S02]  /*62b0*/  PRMT R21, R10, 0x7770, RZ ;  /* 0x000077700a157816 */ /* 0x000fc400000000ff */
[----:B0-----:R-:W-:Y:S02]  /*62c0*/  IADD3 R6, P6, R15, R2, RZ ;  /* 0x000000020f067210 */ /* 0x001fe40007fde0ff */
[----:B------:R-:W-:Y:S01]  /*62d0*/  ISETP.LT.AND P4, PT, R3, UR7, !P0 ;  /* 0x0000000703007c0c */ /* 0x000fe2000c781270 */
[----:B------:R-:W-:Y:S01]  /*62e0*/  VIADD R3, R23, 0x37 ;  /* 0x0000003717037836 */ /* 0x000fe20000000000 */
[----:B------:R-:W-:Y:S01]  /*62f0*/  LEA.HI.X.SX32 R7, R15, R0, 0x1, P6 ;  /* 0x000000000f077211 */ /* 0x000fe200030f0eff */
[C---:B-1----:R-:W-:Y:S01]  /*6300*/  VIADD R19, R17.reuse, UR6 ;  /* 0x0000000611137c36 */ /* 0x042fe20008000000 */
[----:B------:R-:W-:Y:S02]  /*6310*/  IADD3 R12, P6, R17, R2, RZ ;  /* 0x00000002110c7210 */ /* 0x000fe40007fde0ff */
[----:B------:R-:W-:Y:S02]  /*6320*/  PRMT R27, R9, 0x7770, RZ ;  /* 0x00007770091b7816 */ /* 0x000fe400000000ff */
[----:B------:R-:W-:-:S02]  /*6330*/  LEA.HI.X.SX32 R13, R17, R0, 0x1, P6 ;  /* 0x00000000110d7211 */ /* 0x000fc400030f0eff */
[----:B------:R-:W-:Y:S01]  /*6340*/  IADD3 R14, P6, R19, R2, RZ ;  /* 0x00000002130e7210 */ /* 0x000fe20007fde0ff */
[----:B------:R0:W-:Y:S01]  /*6350*/  @P3 STG.E.U8 desc[UR14][R4.64], R27 ;  /* 0x0000001b04003986 */ /* 0x0001e2000c10110e */
[----:B------:R-:W-:Y:S01]  /*6360*/  ISETP.LT.AND P3, PT, R3, UR7, !P0 ;  /* 0x0000000703007c0c */ /* 0x000fe2000c761270 */
[----:B------:R-:W-:Y:S01]  /*6370*/  VIADD R3, R23, 0x38 ;  /* 0x0000003817037836 */ /* 0x000fe20000000000 */
[C---:B------:R-:W-:Y:S01]  /*6380*/  LEA.HI.X.SX32 R15, R19.reuse, R0, 0x1, P6 ;  /* 0x00000000130f7211 */ /* 0x040fe200030f0eff */
[----:B------:R-:W-:Y:S01]  /*6390*/  VIADD R19, R19, UR6 ;  /* 0x0000000613137c36 */ /* 0x000fe20008000000 */
[----:B------:R1:W-:Y:S01]  /*63a0*/  @P2 STG.E.U8 desc[UR14][R6.64], R25 ;  /* 0x0000001906002986 */ /* 0x0003e2000c10110e */
[----:B------:R-:W-:Y:S02]  /*63b0*/  PRMT R17, R10, 0x7771, RZ ;  /* 0x000077710a117816 */ /* 0x000fe400000000ff */
[----:B------:R-:W-:Y:S01]  /*63c0*/  ISETP.LT.AND P2, PT, R3, UR7, !P0 ;  /* 0x0000000703007c0c */ /* 0x000fe2000c741270 */
[----:B------:R-:W-:Y:S01]  /*63d0*/  VIADD R3, R23, 0x39 ;  /* 0x0000003917037836 */ /* 0x000fe20000000000 */
[----:B------:R2:W-:Y:S01]  /*63e0*/  @P1 STG.E.U8 desc[UR14][R12.64], R21 ;  /* 0x000000150c001986 */ /* 0x0005e2000c10110e */
[----:B0-----:R-:W-:-:S03]  /*63f0*/  IADD3 R4, P6, R19, R2, RZ ;  /* 0x0000000213047210 */ /* 0x001fc60007fde0ff */
[----:B------:R0:W-:Y:S01]  /*6400*/  @P5 STG.E.U8 desc[UR14][R14.64], R17 ;  /* 0x000000110e005986 */ /* 0x0001e2000c10110e */
[----:B------:R-:W-:Y:S01]  /*6410*/  ISETP.LT.AND P1, PT, R3, UR7, !P0 ;  /* 0x0000000703007c0c */ /* 0x000fe2000c721270 */
[----:B------:R-:W-:Y:S01]  /*6420*/  VIADD R3, R23, 0x3a ;  /* 0x0000003a17037836 */ /* 0x000fe20000000000 */
[C---:B------:R-:W-:Y:S01]  /*6430*/  LEA.HI.X.SX32 R5, R19.reuse, R0, 0x1, P6 ;  /* 0x0000000013057211 */ /* 0x040fe200030f0eff */
[----:B-1----:R-:W-:Y:S01]  /*6440*/  VIADD R7, R19, UR6 ;  /* 0x0000000613077c36 */ /* 0x002fe20008000000 */
[C---:B------:R-:W-:Y:S02]  /*6450*/  PRMT R25, R11.reuse, 0x7770, RZ ;  /* 0x000077700b197816 */ /* 0x040fe400000000ff */
[----:B------:R-:W-:Y:S01]  /*6460*/  PRMT R19, R11, 0x7771, RZ ;  /* 0x000077710b137816 */ /* 0x000fe200000000ff */
[C---:B--2---:R-:W-:Y:S01]  /*6470*/  VIADD R13, R7.reuse, UR6 ;  /* 0x00000006070d7c36 */ /* 0x044fe20008000000 */
[----:B------:R-:W-:Y:S01]  /*6480*/  IADD3 R6, P6, R7, R2, RZ ;  /* 0x0000000207067210 */ /* 0x000fe20007fde0ff */
[----:B------:R1:W-:Y:S01]  /*6490*/  @P4 STG.E.U8 desc[UR14][R4.64], R25 ;  /* 0x0000001904004986 */ /* 0x0003e2000c10110e */
[----:B------:R-:W-:Y:S01]  /*64a0*/  ISETP.LT.AND P5, PT, R3, UR7, !P0 ;  /* 0x0000000703007c0c */ /* 0x000fe2000c7a1270 */
[----:B0-----:R-:W-:Y:S01]  /*64b0*/  VIADD R15, R13, UR6 ;  /* 0x000000060d0f7c36 */ /* 0x001fe20008000000 */
[----:B------:R-:W-:Y:S01]  /*64c0*/  LEA.HI.X.SX32 R7, R7, R0, 0x1, P6 ;  /* 0x0000000007077211 */ /* 0x000fe200030f0eff */
[----:B------:R-:W-:Y:S01]  /*64d0*/  VIADD R3, R23, 0x3b ;  /* 0x0000003b17037836 */ /* 0x000fe20000000000 */
[----:B------:R-:W-:Y:S01]  /*64e0*/  IADD3 R12, P6, R13, R2, RZ ;  /* 0x000000020d0c7210 */ /* 0x000fe20007fde0ff */
[----:B------:R-:W-:Y:S01]  /*64f0*/  VIADD R17, R15, UR6 ;  /* 0x000000060f117c36 */ /* 0x000fe20008000000 */
[----:B------:R-:W-:Y:S01]  /*6500*/  PRMT R21, R8, 0x7772, RZ ;  /* 0x0000777208157816 */ /* 0x000fe200000000ff */
[----:B------:R0:W-:Y:S01]  /*6510*/  @P3 STG.E.U8 desc[UR14][R6.64], R19 ;  /* 0x0000001306003986 */ /* 0x0001e2000c10110e */
[----:B------:R-:W-:-:S02]  /*6520*/  LEA.HI.X.SX32 R13, R13, R0, 0x1, P6 ;  /* 0x000000000d0d7211 */ /* 0x000fc400030f0eff */
[----:B------:R-:W-:Y:S02]  /*6530*/  IADD3 R14, P6, R15, R2, RZ ;  /* 0x000000020f0e7210 */ /* 0x000fe40007fde0ff */
[----:B------:R-:W-:Y:S01]  /*6540*/  ISETP.LT.AND P4, PT, R3, UR7, !P0 ;  /* 0x0000000703007c0c */ /* 0x000fe2000c781270 */
[----:B------:R-:W-:Y:S01]  /*6550*/  VIADD R3, R23, 0x3c ;  /* 0x0000003c17037836 */ /* 0x000fe20000000000 */
[----:B------:R-:W-:Y:S01]  /*6560*/  LEA.HI.X.SX32 R15, R15, R0, 0x1, P6 ;  /* 0x000000000f0f7211 */ /* 0x000fe200030f0eff */
[----:B------:R2:W-:Y:S01]  /*6570*/  @P2 STG.E.U8 desc[UR14][R12.64], R21 ;  /* 0x000000150c002986 */ /* 0x0005e2000c10110e */
[C---:B-1----:R-:W-:Y:S02]  /*6580*/  IADD3 R4, P6, R17.reuse, R2, RZ ;  /* 0x0000000211047210 */ /* 0x042fe40007fde0ff */
[----:B------:R-:W-:Y:S01]  /*6590*/  PRMT R25, R8, 0x7773, RZ ;  /* 0x0000777308197816 */ /* 0x000fe200000000ff */
[C---:B0-----:R-:W-:Y:S01]  /*65a0*/  VIADD R7, R17.reuse, UR6 ;  /* 0x0000000611077c36 */ /* 0x041fe20008000000 */
[----:B------:R-:W-:-:S02]  /*65b0*/  LEA.HI.X.SX32 R5, R17, R0, 0x1, P6 ;  /* 0x0000000011057211 */ /* 0x000fc400030f0eff */
[----:B------:R-:W-:Y:S01]  /*65c0*/  ISETP.LT.AND P3, PT, R3, UR7, !P0 ;  /* 0x0000000703007c0c */ /* 0x000fe2000c761270 */
[----:B------:R-:W-:Y:S01]  /*65d0*/  VIADD R19, R7, UR6 ;  /* 0x0000000607137c36 */ /* 0x000fe20008000000 */
[----:B------:R0:W-:Y:S01]  /*65e0*/  @P1 STG.E.U8 desc[UR14][R14.64], R25 ;  /* 0x000000190e001986 */ /* 0x0001e2000c10110e */
[----:B------:R-:W-:Y:S01]  /*65f0*/  VIADD R3, R23, 0x3d ;  /* 0x0000003d17037836 */ /* 0x000fe20000000000 */
[-C--:B------:R-:W-:Y:S01]  /*6600*/  IADD3 R6, P1, R7, R2.reuse, RZ ;  /* 0x0000000207067210 */ /* 0x080fe20007f3e0ff */
[C---:B------:R-:W-:Y:S01]  /*6610*/  VIADD R17, R19.reuse, UR6 ;  /* 0x0000000613117c36 */ /* 0x040fe20008000000 */
[----:B--2---:R-:W-:Y:S02]  /*6620*/  IADD3 R12, P6, R19, R2, RZ ;  /* 0x00000002130c7210 */ /* 0x004fe40007fde0ff */
[----:B------:R-:W-:Y:S01]  /*6630*/  ISETP.LT.AND P2, PT, R3, UR7, !P0 ;  /* 0x0000000703007c0c */ /* 0x000fe2000c741270 */
[----:B------:R-:W-:Y:S01]  /*6640*/  VIADD R21, R17, UR6 ;  /* 0x0000000611157c36 */ /* 0x000fe20008000000 */
[-C--:B------:R-:W-:Y:S01]  /*6650*/  LEA.HI.X.SX32 R7, R7, R0.reuse, 0x1, P1 ;  /* 0x0000000007077211 */ /* 0x080fe200008f0eff */
[----:B------:R-:W-:Y:S01]  /*6660*/  VIADD R3, R23, 0x3e ;  /* 0x0000003e17037836 */ /* 0x000fe20000000000 */
[----:B------:R-:W-:Y:S01]  /*6670*/  LEA.HI.X.SX32 R13, R19, R0, 0x1, P6 ;  /* 0x00000000130d7211 */ /* 0x000fe200030f0eff */
[----:B------:R-:W-:Y:S01]  /*6680*/  VIADD R23, R23, 0x3f ;  /* 0x0000003f17177836 */ /* 0x000fe20000000000 */
[CC--:B0-----:R-:W-:Y:S01]  /*6690*/  IADD3 R14, P1, R21.reuse, R2.reuse, RZ ;  /* 0x00000002150e7210 */ /* 0x0c1fe20007f3e0ff */
[----:B------:R-:W-:Y:S01]  /*66a0*/  VIADD R19, R21, UR6 ;  /* 0x0000000615137c36 */ /* 0x000fe20008000000 */
[----:B------:R-:W-:-:S02]  /*66b0*/  IADD3 R16, P6, R17, R2, RZ ;  /* 0x0000000211107210 */ /* 0x000fc40007fde0ff */
[-C--:B------:R-:W-:Y:S02]  /*66c0*/  LEA.HI.X.SX32 R15, R21, R0.reuse, 0x1, P1 ;  /* 0x00000000150f7211 */ /* 0x080fe400008f0eff */
[----:B------:R-:W-:Y:S02]  /*66d0*/  ISETP.LT.AND P1, PT, R3, UR7, !P0 ;  /* 0x0000000703007c0c */ /* 0x000fe4000c721270 */
[----:B------:R-:W-:Y:S02]  /*66e0*/  LEA.HI.X.SX32 R17, R17, R0, 0x1, P6 ;  /* 0x0000000011117211 */ /* 0x000fe400030f0eff */
[----:B------:R-:W-:Y:S02]  /*66f0*/  ISETP.LT.AND P0, PT, R23, UR7, !P0 ;  /* 0x0000000717007c0c */ /* 0x000fe4000c701270 */
[----:B------:R-:W-:Y:S02]  /*6700*/  IADD3 R2, P6, R19, R2, RZ ;  /* 0x0000000213027210 */ /* 0x000fe40007fde0ff */
[----:B------:R-:W-:-:S02]  /*6710*/  PRMT R25, R9, 0x7772, RZ ;  /* 0x0000777209197816 */ /* 0x000fc400000000ff */
[----:B------:R-:W-:Y:S02]  /*6720*/  PRMT R23, R9, 0x7773, RZ ;  /* 0x0000777309177816 */ /* 0x000fe400000000ff */
[----:B------:R-:W-:Y:S01]  /*6730*/  LEA.HI.X.SX32 R3, R19, R0, 0x1, P6 ;  /* 0x0000000013037211 */ /* 0x000fe200030f0eff */
[----:B------:R0:W-:Y:S01]  /*6740*/  @P5 STG.E.U8 desc[UR14][R4.64], R25 ;  /* 0x0000001904005986 */ /* 0x0001e2000c10110e */
[C---:B------:R-:W-:Y:S02]  /*6750*/  PRMT R21, R10.reuse, 0x7772, RZ ;  /* 0x000077720a157816 */ /* 0x040fe400000000ff */
[----:B------:R-:W-:Y:S01]  /*6760*/  PRMT R19, R10, 0x7773, RZ ;  /* 0x000077730a137816 */ /* 0x000fe200000000ff */
[----:B------:R0:W-:Y:S01]  /*6770*/  @P4 STG.E.U8 desc[UR14][R6.64], R23 ;  /* 0x0000001706004986 */ /* 0x0001e2000c10110e */
[C---:B------:R-:W-:Y:S02]  /*6780*/  PRMT R9, R11.reuse, 0x7773, RZ ;  /* 0x000077730b097816 */ /* 0x040fe400000000ff */
[----:B------:R-:W-:Y:S01]  /*6790*/  PRMT R11, R11, 0x7772, RZ ;  /* 0x000077720b0b7816 */ /* 0x000fe200000000ff */
[----:B------:R0:W-:Y:S04]  /*67a0*/  @P3 STG.E.U8 desc[UR14][R12.64], R21 ;  /* 0x000000150c003986 */ /* 0x0001e8000c10110e */
[----:B------:R0:W-:Y:S04]  /*67b0*/  @P2 STG.E.U8 desc[UR14][R16.64], R19 ;  /* 0x0000001310002986 */ /* 0x0001e8000c10110e */
[----:B------:R0:W-:Y:S01]  /*67c0*/  @P1 STG.E.U8 desc[UR14][R14.64], R11 ;  /* 0x0000000b0e001986 */ /* 0x0001e2000c10110e */
[----:B------:R-:W-:Y:S05]  /*67d0*/  @!P0 EXIT ;  /* 0x000000000000894d */ /* 0x000fea0003800000 */
[----:B------:R-:W-:Y:S01]  /*67e0*/  STG.E.U8 desc[UR14][R2.64], R9 ;  /* 0x0000000902007986 */ /* 0x000fe2000c10110e */
[----:B------:R-:W-:Y:S05]  /*67f0*/  EXIT ;  /* 0x000000000000794d */ /* 0x000fea0003800000 */
.L_x_3:
[----:B------:R-:W-:-:S00]  /*6800*/  BRA `(.L_x_3) ;  /* 0xfffffffc00fc7947 */ /* 0x000fc0000383ffff */
[----:B------:R-:W-:-:S00]  /*6810*/  NOP ;  /* 0x0000000000007918 */ /* 0x000fc00000000000 */
        /* <DEDUP_REMOVED lines=14> */
.L_x_4:


//--------------------- .nv.shared.matmul_kernel  --------------------------
	.section	.nv.shared.matmul_kernel,"aw",@nobits
	.sectionflags	@""
	.align	16
	.zero		1024


//--------------------- .nv.shared.reserved.0     --------------------------
	.section	.nv.shared.reserved.0,"aw",@nobits
	.weak		__nv_reservedSMEM_offset_0_alias
	.size		__nv_reservedSMEM_offset_0_alias, 0, 0
	.other		__nv_reservedSMEM_offset_0_alias,@"STO_CUDA_RESERVED_SHARED STV_DEFAULT"
__nv_reservedSMEM_offset_0_alias:
	.zero		0


//--------------------- .nv.constant0.matmul_kernel --------------------------
	.section	.nv.constant0.matmul_kernel,"a",@progbits
	.sectionflags	@""
	.align	4
.nv.constant0.matmul_kernel:
	.zero		608


//--------------------- SYMBOLS --------------------------

	.type		.nv.reservedSmem.offset0,@object
	.size		.nv.reservedSmem.offset0,0x4
